//
// Generated by NVIDIA NVVM Compiler
//
// Compiler Build ID: CL-36424714
// Cuda compilation tools, release 13.0, V13.0.88
// Based on NVVM 20.0.0
//

.version 9.0
.target sm_100
.address_size 64

	// .globl	_Z31cu_fused_avgpool_pointwise_convPfS_S_

.visible .entry _Z31cu_fused_avgpool_pointwise_convPfS_S_(
	.param .u64 .ptr .align 1 _Z31cu_fused_avgpool_pointwise_convPfS_S__param_0,
	.param .u64 .ptr .align 1 _Z31cu_fused_avgpool_pointwise_convPfS_S__param_1,
	.param .u64 .ptr .align 1 _Z31cu_fused_avgpool_pointwise_convPfS_S__param_2
)
{
	.reg .pred 	%p<21>;
	.reg .b32 	%r<33>;
	.reg .b32 	%f<52>;
	.reg .b64 	%rd<38>;

	ld.param.u64 	%rd7, [_Z31cu_fused_avgpool_pointwise_convPfS_S__param_0];
	ld.param.u64 	%rd5, [_Z31cu_fused_avgpool_pointwise_convPfS_S__param_1];
	ld.param.u64 	%rd6, [_Z31cu_fused_avgpool_pointwise_convPfS_S__param_2];
	cvta.to.global.u64 	%rd1, %rd7;
	mov.u32 	%r1, %ctaid.y;
	mov.u32 	%r14, %ctaid.x;
	mov.u32 	%r15, %ntid.y;
	mov.u32 	%r16, %tid.y;
	mad.lo.s32 	%r2, %r14, %r15, %r16;
	mov.u32 	%r3, %tid.x;
	setp.gt.u32 	%p7, %r1, 23;
	setp.gt.s32 	%p8, %r2, 55;
	setp.gt.u32 	%p9, %r3, 55;
	or.pred  	%p10, %p7, %p9;
	or.pred  	%p11, %p10, %p8;
	@%p11 bra 	$L__BB0_22;
	add.s32 	%r4, %r2, -1;
	add.s32 	%r19, %r3, -1;
	setp.gt.u32 	%p12, %r4, 55;
	setp.gt.u32 	%p13, %r19, 55;
	or.pred  	%p1, %p12, %p13;
	setp.gt.u32 	%p14, %r3, 54;
	or.pred  	%p2, %p12, %p14;
	setp.gt.u32 	%p15, %r2, 55;
	or.pred  	%p3, %p15, %p13;
	or.pred  	%p4, %p15, %p14;
	add.s32 	%r5, %r2, -55;
	setp.lt.u32 	%p16, %r5, -56;
	or.pred  	%p5, %p16, %p13;
	or.pred  	%p6, %p16, %p14;
	mul.wide.u32 	%rd8, %r1, 96;
	cvta.to.global.u64 	%rd9, %rd5;
	add.s64 	%rd37, %rd9, %rd8;
	mad.lo.s32 	%r30, %r2, 56, 56;
	add.s32 	%r31, %r30, %r3;
	mov.f32 	%f42, 0f00000000;
	mov.b32 	%r32, 56;
	cvt.u64.u32 	%rd30, %r3;
$L__BB0_2:
	mov.f32 	%f43, 0f00000000;
	@%p1 bra 	$L__BB0_4;
	add.s32 	%r20, %r31, -113;
	mul.wide.u32 	%rd10, %r20, 4;
	add.s64 	%rd11, %rd1, %rd10;
	ld.global.f32 	%f30, [%rd11];
	add.f32 	%f43, %f30, 0f00000000;
$L__BB0_4:
	setp.gt.u32 	%p17, %r4, 55;
	mov.f32 	%f44, 0f00000000;
	@%p17 bra 	$L__BB0_6;
	add.s32 	%r21, %r31, -112;
	mul.wide.u32 	%rd12, %r21, 4;
	add.s64 	%rd13, %rd1, %rd12;
	ld.global.f32 	%f44, [%rd13];
$L__BB0_6:
	add.f32 	%f6, %f43, %f44;
	mov.f32 	%f45, 0f00000000;
	@%p2 bra 	$L__BB0_8;
	add.s32 	%r22, %r31, -112;
	mul.wide.u32 	%rd14, %r22, 4;
	add.s64 	%rd15, %rd1, %rd14;
	ld.global.f32 	%f45, [%rd15+4];
$L__BB0_8:
	add.f32 	%f9, %f6, %f45;
	mov.f32 	%f46, 0f00000000;
	@%p3 bra 	$L__BB0_10;
	add.s32 	%r23, %r31, -57;
	mul.wide.u32 	%rd16, %r23, 4;
	add.s64 	%rd17, %rd1, %rd16;
	ld.global.f32 	%f46, [%rd17];
$L__BB0_10:
	setp.gt.u32 	%p18, %r2, 55;
	add.f32 	%f12, %f9, %f46;
	mov.f32 	%f47, 0f00000000;
	@%p18 bra 	$L__BB0_12;
	add.s32 	%r24, %r31, -56;
	mul.wide.u32 	%rd18, %r24, 4;
	add.s64 	%rd19, %rd1, %rd18;
	ld.global.f32 	%f47, [%rd19];
$L__BB0_12:
	add.f32 	%f15, %f12, %f47;
	mov.f32 	%f48, 0f00000000;
	@%p4 bra 	$L__BB0_14;
	add.s32 	%r25, %r30, -56;
	cvt.u64.u32 	%rd20, %r25;
	add.s64 	%rd22, %rd20, %rd30;
	shl.b64 	%rd23, %rd22, 2;
	add.s64 	%rd24, %rd1, %rd23;
	ld.global.f32 	%f48, [%rd24+4];
$L__BB0_14:
	add.f32 	%f18, %f15, %f48;
	mov.f32 	%f49, 0f00000000;
	@%p5 bra 	$L__BB0_16;
	add.s32 	%r26, %r31, -1;
	mul.wide.u32 	%rd25, %r26, 4;
	add.s64 	%rd26, %rd1, %rd25;
	ld.global.f32 	%f49, [%rd26];
$L__BB0_16:
	setp.lt.u32 	%p19, %r5, -56;
	add.f32 	%f21, %f18, %f49;
	mov.f32 	%f50, 0f00000000;
	@%p19 bra 	$L__BB0_18;
	mul.wide.u32 	%rd27, %r31, 4;
	add.s64 	%rd28, %rd1, %rd27;
	ld.global.f32 	%f50, [%rd28];
$L__BB0_18:
	add.f32 	%f24, %f21, %f50;
	mov.f32 	%f51, 0f00000000;
	@%p6 bra 	$L__BB0_20;
	cvt.u64.u32 	%rd29, %r30;
	add.s64 	%rd31, %rd29, %rd30;
	shl.b64 	%rd32, %rd31, 2;
	add.s64 	%rd33, %rd1, %rd32;
	ld.global.f32 	%f51, [%rd33+4];
$L__BB0_20:
	add.f32 	%f39, %f24, %f51;
	div.rn.f32 	%f40, %f39, 0f41100000;
	ld.global.f32 	%f41, [%rd37];
	fma.rn.f32 	%f42, %f40, %f41, %f42;
	add.s64 	%rd37, %rd37, 4;
	add.s32 	%r32, %r32, 3136;
	add.s32 	%r31, %r31, 3136;
	add.s32 	%r30, %r30, 3136;
	setp.ne.s32 	%p20, %r32, 75320;
	@%p20 bra 	$L__BB0_2;
	mad.lo.s32 	%r27, %r1, 3136, %r3;
	mad.lo.s32 	%r28, %r4, 56, %r27;
	add.s32 	%r29, %r28, 56;
	cvta.to.global.u64 	%rd34, %rd6;
	mul.wide.s32 	%rd35, %r29, 4;
	add.s64 	%rd36, %rd34, %rd35;
	st.global.f32 	[%rd36], %f42;
$L__BB0_22:
	ret;

}
	// .globl	_Z33cu_fused_depthwise_pointwise_convPfS_S_S_
.visible .entry _Z33cu_fused_depthwise_pointwise_convPfS_S_S_(
	.param .u64 .ptr .align 1 _Z33cu_fused_depthwise_pointwise_convPfS_S_S__param_0,
	.param .u64 .ptr .align 1 _Z33cu_fused_depthwise_pointwise_convPfS_S_S__param_1,
	.param .u64 .ptr .align 1 _Z33cu_fused_depthwise_pointwise_convPfS_S_S__param_2,
	.param .u64 .ptr .align 1 _Z33cu_fused_depthwise_pointwise_convPfS_S_S__param_3
)
{
	.reg .pred 	%p<22>;
	.reg .b32 	%r<32>;
	.reg .b32 	%f<78>;
	.reg .b64 	%rd<39>;

	ld.param.u64 	%rd8, [_Z33cu_fused_depthwise_pointwise_convPfS_S_S__param_0];
	ld.param.u64 	%rd5, [_Z33cu_fused_depthwise_pointwise_convPfS_S_S__param_1];
	ld.param.u64 	%rd6, [_Z33cu_fused_depthwise_pointwise_convPfS_S_S__param_2];
	ld.param.u64 	%rd7, [_Z33cu_fused_depthwise_pointwise_convPfS_S_S__param_3];
	cvta.to.global.u64 	%rd1, %rd8;
	mov.u32 	%r1, %ctaid.y;
	mov.u32 	%r14, %ctaid.x;
	mov.u32 	%r15, %ntid.y;
	mov.u32 	%r16, %tid.y;
	mad.lo.s32 	%r2, %r14, %r15, %r16;
	mov.u32 	%r3, %tid.x;
	setp.gt.u32 	%p7, %r1, 23;
	setp.gt.s32 	%p8, %r2, 55;
	setp.gt.u32 	%p9, %r3, 55;
	or.pred  	%p10, %p7, %p9;
	or.pred  	%p11, %p10, %p8;
	@%p11 bra 	$L__BB1_31;
	mul.lo.s32 	%r4, %r1, 24;
	add.s32 	%r5, %r2, -1;
	add.s32 	%r6, %r3, -1;
	setp.gt.u32 	%p12, %r5, 55;
	mul.lo.s32 	%r7, %r5, 56;
	setp.gt.u32 	%p13, %r6, 55;
	or.pred  	%p1, %p12, %p13;
	setp.gt.u32 	%p14, %r3, 54;
	or.pred  	%p2, %p12, %p14;
	setp.gt.u32 	%p15, %r2, 55;
	or.pred  	%p3, %p15, %p13;
	or.pred  	%p4, %p15, %p14;
	add.s32 	%r8, %r2, -55;
	setp.lt.u32 	%p16, %r8, -56;
	or.pred  	%p5, %p16, %p13;
	or.pred  	%p6, %p16, %p14;
	cvta.to.global.u64 	%rd2, %rd6;
	cvta.to.global.u64 	%rd3, %rd5;
	mov.f32 	%f68, 0f00000000;
	mov.b32 	%r31, 0;
	not.pred 	%p17, %p1;
	cvt.u64.u32 	%rd30, %r3;
$L__BB1_2:
	mul.lo.s32 	%r19, %r31, 9;
	mad.lo.s32 	%r10, %r31, 3136, %r7;
	mul.wide.u32 	%rd9, %r19, 4;
	add.s64 	%rd4, %rd3, %rd9;
	@%p17 bra 	$L__BB1_4;
	ld.global.f32 	%f40, [%rd4];
	mul.f32 	%f69, %f40, 0f00000000;
	bra.uni 	$L__BB1_5;
$L__BB1_4:
	add.s32 	%r20, %r10, %r6;
	mul.wide.u32 	%rd10, %r20, 4;
	add.s64 	%rd11, %rd1, %rd10;
	ld.global.f32 	%f38, [%rd11];
	ld.global.f32 	%f39, [%rd4];
	mul.f32 	%f69, %f38, %f39;
$L__BB1_5:
	setp.gt.u32 	%p18, %r5, 55;
	@%p18 bra 	$L__BB1_7;
	add.s32 	%r21, %r10, %r3;
	mul.wide.u32 	%rd12, %r21, 4;
	add.s64 	%rd13, %rd1, %rd12;
	ld.global.f32 	%f41, [%rd13];
	ld.global.f32 	%f42, [%rd4+4];
	mul.f32 	%f70, %f41, %f42;
	bra.uni 	$L__BB1_8;
$L__BB1_7:
	ld.global.f32 	%f43, [%rd4+4];
	mul.f32 	%f70, %f43, 0f00000000;
$L__BB1_8:
	add.f32 	%f44, %f69, 0f00000000;
	add.f32 	%f8, %f44, %f70;
	@%p2 bra 	$L__BB1_10;
	add.s32 	%r22, %r10, %r3;
	mul.wide.u32 	%rd14, %r22, 4;
	add.s64 	%rd15, %rd1, %rd14;
	ld.global.f32 	%f45, [%rd15+4];
	ld.global.f32 	%f46, [%rd4+8];
	mul.f32 	%f71, %f45, %f46;
	bra.uni 	$L__BB1_11;
$L__BB1_10:
	ld.global.f32 	%f47, [%rd4+8];
	mul.f32 	%f71, %f47, 0f00000000;
$L__BB1_11:
	add.f32 	%f12, %f8, %f71;
	add.s32 	%r11, %r10, 56;
	@%p3 bra 	$L__BB1_13;
	add.s32 	%r23, %r11, %r6;
	mul.wide.u32 	%rd16, %r23, 4;
	add.s64 	%rd17, %rd1, %rd16;
	ld.global.f32 	%f48, [%rd17];
	ld.global.f32 	%f49, [%rd4+12];
	mul.f32 	%f72, %f48, %f49;
	bra.uni 	$L__BB1_14;
$L__BB1_13:
	ld.global.f32 	%f50, [%rd4+12];
	mul.f32 	%f72, %f50, 0f00000000;
$L__BB1_14:
	setp.gt.u32 	%p19, %r2, 55;
	add.f32 	%f16, %f12, %f72;
	@%p19 bra 	$L__BB1_16;
	add.s32 	%r24, %r11, %r3;
	mul.wide.u32 	%rd18, %r24, 4;
	add.s64 	%rd19, %rd1, %rd18;
	ld.global.f32 	%f51, [%rd19];
	ld.global.f32 	%f52, [%rd4+16];
	mul.f32 	%f73, %f51, %f52;
	bra.uni 	$L__BB1_17;
$L__BB1_16:
	ld.global.f32 	%f53, [%rd4+16];
	mul.f32 	%f73, %f53, 0f00000000;
$L__BB1_17:
	add.f32 	%f20, %f16, %f73;
	@%p4 bra 	$L__BB1_19;
	cvt.u64.u32 	%rd20, %r11;
	add.s64 	%rd22, %rd20, %rd30;
	shl.b64 	%rd23, %rd22, 2;
	add.s64 	%rd24, %rd1, %rd23;
	ld.global.f32 	%f54, [%rd24+4];
	ld.global.f32 	%f55, [%rd4+20];
	mul.f32 	%f74, %f54, %f55;
	bra.uni 	$L__BB1_20;
$L__BB1_19:
	ld.global.f32 	%f56, [%rd4+20];
	mul.f32 	%f74, %f56, 0f00000000;
$L__BB1_20:
	add.f32 	%f24, %f20, %f74;
	add.s32 	%r12, %r10, 112;
	@%p5 bra 	$L__BB1_22;
	add.s32 	%r25, %r12, %r6;
	mul.wide.u32 	%rd25, %r25, 4;
	add.s64 	%rd26, %rd1, %rd25;
	ld.global.f32 	%f57, [%rd26];
	ld.global.f32 	%f58, [%rd4+24];
	mul.f32 	%f75, %f57, %f58;
	bra.uni 	$L__BB1_23;
$L__BB1_22:
	ld.global.f32 	%f59, [%rd4+24];
	mul.f32 	%f75, %f59, 0f00000000;
$L__BB1_23:
	setp.lt.u32 	%p20, %r8, -56;
	add.f32 	%f28, %f24, %f75;
	@%p20 bra 	$L__BB1_25;
	add.s32 	%r26, %r12, %r3;
	mul.wide.u32 	%rd27, %r26, 4;
	add.s64 	%rd28, %rd1, %rd27;
	ld.global.f32 	%f60, [%rd28];
	ld.global.f32 	%f61, [%rd4+28];
	mul.f32 	%f76, %f60, %f61;
	bra.uni 	$L__BB1_26;
$L__BB1_25:
	ld.global.f32 	%f62, [%rd4+28];
	mul.f32 	%f76, %f62, 0f00000000;
$L__BB1_26:
	add.f32 	%f32, %f28, %f76;
	@%p6 bra 	$L__BB1_28;
	cvt.u64.u32 	%rd29, %r12;
	add.s64 	%rd31, %rd29, %rd30;
	shl.b64 	%rd32, %rd31, 2;
	add.s64 	%rd33, %rd1, %rd32;
	ld.global.f32 	%f63, [%rd33+4];
	ld.global.f32 	%f64, [%rd4+32];
	mul.f32 	%f77, %f63, %f64;
	bra.uni 	$L__BB1_29;
$L__BB1_28:
	ld.global.f32 	%f65, [%rd4+32];
	mul.f32 	%f77, %f65, 0f00000000;
$L__BB1_29:
	add.f32 	%f66, %f32, %f77;
	add.s32 	%r27, %r31, %r4;
	mul.wide.u32 	%rd34, %r27, 4;
	add.s64 	%rd35, %rd2, %rd34;
	ld.global.f32 	%f67, [%rd35];
	fma.rn.f32 	%f68, %f66, %f67, %f68;
	add.s32 	%r31, %r31, 1;
	setp.ne.s32 	%p21, %r31, 24;
	@%p21 bra 	$L__BB1_2;
	mad.lo.s32 	%r28, %r1, 3136, %r3;
	add.s32 	%r29, %r7, %r28;
	add.s32 	%r30, %r29, 56;
	cvta.to.global.u64 	%rd36, %rd7;
	mul.wide.s32 	%rd37, %r30, 4;
	add.s64 	%rd38, %rd36, %rd37;
	st.global.f32 	[%rd38], %f68;
$L__BB1_31:
	ret;

}


// ===== COMPILED SASS (sm_100) =====

	.target	sm_100

	.elftype	@"ET_EXEC"


//--------------------- .note.nv.tkinfo           --------------------------
	.section	.note.nv.tkinfo,"",@"SHT_NOTE"
	.sectionflags	@"SHF_NOTE_NV_TKINFO"
	.tkinfo
        /*0018*/ 	.word	0x00000002
        /*0030*/ 	.string	""
        /*0030*/ 	.string	"ptxas"
        /*0030*/ 	.string	"Cuda compilation tools, release 13.0, V13.0.88"
        /*0030*/ 	.string	"Build cuda_13.0.r13.0/compiler.36424714_0"
        /*0030*/ 	.string	"-arch sm_100 -m 64 "



//--------------------- .note.nv.cuinfo           --------------------------
	.section	.note.nv.cuinfo,"",@"SHT_NOTE"
	.sectionflags	@"SHF_NOTE_NV_CUINFO"
        /*0018*/ 	.short	0x0002
        /*001a*/ 	.short	0x0064
        /*001c*/ 	.short	0x0082
	.zero		2


//--------------------- .nv.info                  --------------------------
	.section	.nv.info,"",@"SHT_CUDA_INFO"
	.align	4


	//----- nvinfo : EIATTR_REGCOUNT
	.align		4
        /*0000*/ 	.byte	0x04, 0x2f
        /*0002*/ 	.short	(.L_1 - .L_0)
	.align		4
.L_0:
        /*0004*/ 	.word	index@(_Z31cu_fused_avgpool_pointwise_convPfS_S_)
        /*0008*/ 	.word	0x00000020


	//----- nvinfo : EIATTR_FRAME_SIZE
	.align		4
.L_1:
        /*000c*/ 	.byte	0x04, 0x11
        /*000e*/ 	.short	(.L_3 - .L_2)
	.align		4
.L_2:
        /*0010*/ 	.word	index@($__internal_0_$__cuda_sm3x_div_rn_noftz_f32_slowpath)
        /*0014*/ 	.word	0x00000000


	//----- nvinfo : EIATTR_FRAME_SIZE
	.align		4
.L_3:
        /*0018*/ 	.byte	0x04, 0x11
        /*001a*/ 	.short	(.L_5 - .L_4)
	.align		4
.L_4:
        /*001c*/ 	.word	index@(_Z31cu_fused_avgpool_pointwise_convPfS_S_)
        /*0020*/ 	.word	0x00000000


	//----- nvinfo : EIATTR_REGCOUNT
	.align		4
.L_5:
        /*0024*/ 	.byte	0x04, 0x2f
        /*0026*/ 	.short	(.L_7 - .L_6)
	.align		4
.L_6:
        /*0028*/ 	.word	index@(_Z33cu_fused_depthwise_pointwise_convPfS_S_S_)
        /*002c*/ 	.word	0x00000020


	//----- nvinfo : EIATTR_FRAME_SIZE
	.align		4
.L_7:
        /*0030*/ 	.byte	0x04, 0x11
        /*0032*/ 	.short	(.L_9 - .L_8)
	.align		4
.L_8:
        /*0034*/ 	.word	index@(_Z33cu_fused_depthwise_pointwise_convPfS_S_S_)
        /*0038*/ 	.word	0x00000000


	//----- nvinfo : EIATTR_MIN_STACK_SIZE
	.align		4
.L_9:
        /*003c*/ 	.byte	0x04, 0x12
        /*003e*/ 	.short	(.L_11 - .L_10)
	.align		4
.L_10:
        /*0040*/ 	.word	index@(_Z33cu_fused_depthwise_pointwise_convPfS_S_S_)
        /*0044*/ 	.word	0x00000000


	//----- nvinfo : EIATTR_MIN_STACK_SIZE
	.align		4
.L_11:
        /*0048*/ 	.byte	0x04, 0x12
        /*004a*/ 	.short	(.L_13 - .L_12)
	.align		4
.L_12:
        /*004c*/ 	.word	index@(_Z31cu_fused_avgpool_pointwise_convPfS_S_)
        /*0050*/ 	.word	0x00000000
.L_13:


//--------------------- .nv.compat                --------------------------
	.section	.nv.compat,"",@"SHT_CUDA_COMPAT_INFO"
	.align	4
        /*0000*/ 	.byte	0x02, 0x09, 0x00, 0x00, 0x02, 0x02, 0x01, 0x00, 0x02, 0x05, 0x05, 0x00, 0x03, 0x07, 0x01, 0x01
        /*0010*/ 	.byte	0x02, 0x03, 0x00, 0x00, 0x02, 0x06, 0x01, 0x00, 0x04, 0x0b, 0x08, 0x00, 0x01, 0x00, 0x00, 0x00
        /*0020*/ 	.byte	0x00, 0x00, 0x00, 0x00


//--------------------- .nv.info._Z33cu_fused_depthwise_pointwise_convPfS_S_S_ --------------------------
	.section	.nv.info._Z33cu_fused_depthwise_pointwise_convPfS_S_S_,"",@"SHT_CUDA_INFO"
	.sectionflags	@""
	.align	4


	//----- nvinfo : EIATTR_CUDA_API_VERSION
	.align		4
        /*0000*/ 	.byte	0x04, 0x37
        /*0002*/ 	.short	(.L_15 - .L_14)
.L_14:
        /*0004*/ 	.word	0x00000082


	//----- nvinfo : EIATTR_KPARAM_INFO
	.align		4
.L_15:
        /*0008*/ 	.byte	0x04, 0x17
        /*000a*/ 	.short	(.L_17 - .L_16)
.L_16:
        /*000c*/ 	.word	0x00000000
        /*0010*/ 	.short	0x0003
        /*0012*/ 	.short	0x0018
        /*0014*/ 	.byte	0x00, 0xf5, 0x21, 0x00


	//----- nvinfo : EIATTR_KPARAM_INFO
	.align		4
.L_17:
        /*0018*/ 	.byte	0x04, 0x17
        /*001a*/ 	.short	(.L_19 - .L_18)
.L_18:
        /*001c*/ 	.word	0x00000000
        /*0020*/ 	.short	0x0002
        /*0022*/ 	.short	0x0010
        /*0024*/ 	.byte	0x00, 0xf5, 0x21, 0x00


	//----- nvinfo : EIATTR_KPARAM_INFO
	.align		4
.L_19:
        /*0028*/ 	.byte	0x04, 0x17
        /*002a*/ 	.short	(.L_21 - .L_20)
.L_20:
        /*002c*/ 	.word	0x00000000
        /*0030*/ 	.short	0x0001
        /*0032*/ 	.short	0x0008
        /*0034*/ 	.byte	0x00, 0xf5, 0x21, 0x00


	//----- nvinfo : EIATTR_KPARAM_INFO
	.align		4
.L_21:
        /*0038*/ 	.byte	0x04, 0x17
        /*003a*/ 	.short	(.L_23 - .L_22)
.L_22:
        /*003c*/ 	.word	0x00000000
        /*0040*/ 	.short	0x0000
        /*0042*/ 	.short	0x0000
        /*0044*/ 	.byte	0x00, 0xf5, 0x21, 0x00


	//----- nvinfo : EIATTR_SPARSE_MMA_MASK
	.align		4
.L_23:
        /*0048*/ 	.byte	0x03, 0x50
        /*004a*/ 	.short	0x0000


	//----- nvinfo : EIATTR_MAXREG_COUNT
	.align		4
        /*004c*/ 	.byte	0x03, 0x1b
        /*004e*/ 	.short	0x00ff


	//----- nvinfo : EIATTR_MERCURY_ISA_VERSION
	.align		4
        /*0050*/ 	.byte	0x03, 0x5f
        /*0052*/ 	.short	0x0101


	//----- nvinfo : EIATTR_VRC_CTA_INIT_COUNT
	.align		4
        /*0054*/ 	.byte	0x02, 0x4a
	.zero		1
	.zero		1


	//----- nvinfo : EIATTR_EXIT_INSTR_OFFSETS
	.align		4
        /*0058*/ 	.byte	0x04, 0x1c
        /*005a*/ 	.short	(.L_25 - .L_24)


	//   ....[0]....
.L_24:
        /*005c*/ 	.word	0x000000a0


	//   ....[1]....
        /*0060*/ 	.word	0x000007d0


	//----- nvinfo : EIATTR_CBANK_PARAM_SIZE
	.align		4
.L_25:
        /*0064*/ 	.byte	0x03, 0x19
        /*0066*/ 	.short	0x0020


	//----- nvinfo : EIATTR_PARAM_CBANK
	.align		4
        /*0068*/ 	.byte	0x04, 0x0a
        /*006a*/ 	.short	(.L_27 - .L_26)
	.align		4
.L_26:
        /*006c*/ 	.word	index@(.nv.constant0._Z33cu_fused_depthwise_pointwise_convPfS_S_S_)
        /*0070*/ 	.short	0x0380
        /*0072*/ 	.short	0x0020


	//----- nvinfo : EIATTR_SW_WAR
	.align		4
.L_27:
        /*0074*/ 	.byte	0x04, 0x36
        /*0076*/ 	.short	(.L_29 - .L_28)
.L_28:
        /*0078*/ 	.word	0x00000008
.L_29:


//--------------------- .nv.info._Z31cu_fused_avgpool_pointwise_convPfS_S_ --------------------------
	.section	.nv.info._Z31cu_fused_avgpool_pointwise_convPfS_S_,"",@"SHT_CUDA_INFO"
	.sectionflags	@""
	.align	4


	//----- nvinfo : EIATTR_CUDA_API_VERSION
	.align		4
        /*0000*/ 	.byte	0x04, 0x37
        /*0002*/ 	.short	(.L_31 - .L_30)
.L_30:
        /*0004*/ 	.word	0x00000082


	//----- nvinfo : EIATTR_KPARAM_INFO
	.align		4
.L_31:
        /*0008*/ 	.byte	0x04, 0x17
        /*000a*/ 	.short	(.L_33 - .L_32)
.L_32:
        /*000c*/ 	.word	0x00000000
        /*0010*/ 	.short	0x0002
        /*0012*/ 	.short	0x0010
        /*0014*/ 	.byte	0x00, 0xf5, 0x21, 0x00


	//----- nvinfo : EIATTR_KPARAM_INFO
	.align		4
.L_33:
        /*0018*/ 	.byte	0x04, 0x17
        /*001a*/ 	.short	(.L_35 - .L_34)
.L_34:
        /*001c*/ 	.word	0x00000000
        /*0020*/ 	.short	0x0001
        /*0022*/ 	.short	0x0008
        /*0024*/ 	.byte	0x00, 0xf5, 0x21, 0x00


	//----- nvinfo : EIATTR_KPARAM_INFO
	.align		4
.L_35:
        /*0028*/ 	.byte	0x04, 0x17
        /*002a*/ 	.short	(.L_37 - .L_36)
.L_36:
        /*002c*/ 	.word	0x00000000
        /*0030*/ 	.short	0x0000
        /*0032*/ 	.short	0x0000
        /*0034*/ 	.byte	0x00, 0xf5, 0x21, 0x00


	//----- nvinfo : EIATTR_SPARSE_MMA_MASK
	.align		4
.L_37:
        /*0038*/ 	.byte	0x03, 0x50
        /*003a*/ 	.short	0x0000


	//----- nvinfo : EIATTR_MAXREG_COUNT
	.align		4
        /*003c*/ 	.byte	0x03, 0x1b
        /*003e*/ 	.short	0x00ff


	//----- nvinfo : EIATTR_MERCURY_ISA_VERSION
	.align		4
        /*0040*/ 	.byte	0x03, 0x5f
        /*0042*/ 	.short	0x0101


	//----- nvinfo : EIATTR_VRC_CTA_INIT_COUNT
	.align		4
        /*0044*/ 	.byte	0x02, 0x4a
	.zero		1
	.zero		1


	//----- nvinfo : EIATTR_EXIT_INSTR_OFFSETS
	.align		4
        /*0048*/ 	.byte	0x04, 0x1c
        /*004a*/ 	.short	(.L_39 - .L_38)


	//   ....[0]....
.L_38:
        /*004c*/ 	.word	0x000000a0


	//   ....[1]....
        /*0050*/ 	.word	0x00000790


	//----- nvinfo : EIATTR_CRS_STACK_SIZE
	.align		4
.L_39:
        /*0054*/ 	.byte	0x04, 0x1e
        /*0056*/ 	.short	(.L_41 - .L_40)
.L_40:
        /*0058*/ 	.word	0x00000000


	//----- nvinfo : EIATTR_CBANK_PARAM_SIZE
	.align		4
.L_41:
        /*005c*/ 	.byte	0x03, 0x19
        /*005e*/ 	.short	0x0018


	//----- nvinfo : EIATTR_PARAM_CBANK
	.align		4
        /*0060*/ 	.byte	0x04, 0x0a
        /*0062*/ 	.short	(.L_43 - .L_42)
	.align		4
.L_42:
        /*0064*/ 	.word	index@(.nv.constant0._Z31cu_fused_avgpool_pointwise_convPfS_S_)
        /*0068*/ 	.short	0x0380
        /*006a*/ 	.short	0x0018


	//----- nvinfo : EIATTR_SW_WAR
	.align		4
.L_43:
        /*006c*/ 	.byte	0x04, 0x36
        /*006e*/ 	.short	(.L_45 - .L_44)
.L_44:
        /*0070*/ 	.word	0x00000008
.L_45:


//--------------------- .nv.callgraph             --------------------------
	.section	.nv.callgraph,"",@"SHT_CUDA_CALLGRAPH"
	.align	4
	.sectionentsize	8
	.align		4
        /*0000*/ 	.word	0x00000000
	.align		4
        /*0004*/ 	.word	0xffffffff
	.align		4
        /*0008*/ 	.word	0x00000000
	.align		4
        /*000c*/ 	.word	0xfffffffe
	.align		4
        /*0010*/ 	.word	0x00000000
	.align		4
        /*0014*/ 	.word	0xfffffffd
	.align		4
        /*0018*/ 	.word	0x00000000
	.align		4
        /*001c*/ 	.word	0xfffffffc


//--------------------- .text._Z33cu_fused_depthwise_pointwise_convPfS_S_S_ --------------------------
	.section	.text._Z33cu_fused_depthwise_pointwise_convPfS_S_S_,"ax",@progbits
	.align	128
        .global         _Z33cu_fused_depthwise_pointwise_convPfS_S_S_
        .type           _Z33cu_fused_depthwise_pointwise_convPfS_S_S_,@function
        .size           _Z33cu_fused_depthwise_pointwise_convPfS_S_S_,(.L_x_19 - _Z33cu_fused_depthwise_pointwise_convPfS_S_S_)
        .other          _Z33cu_fused_depthwise_pointwise_convPfS_S_S_,@"STO_CUDA_ENTRY STV_DEFAULT"
_Z33cu_fused_depthwise_pointwise_convPfS_S_S_:
.text._Z33cu_fused_depthwise_pointwise_convPfS_S_S_:
[----:B------:R-:W-:Y:S01]  /*0000*/  LDC R1, c[0x0][0x37c] ;  /* 0x0000df00ff017b82 */ /* 0x000fe20000000800 */
[----:B------:R-:W0:Y:S07]  /*0010*/  S2R R0, SR_TID.X ;  /* 0x0000000000007919 */ /* 0x000e2e0000002100 */
[----:B------:R-:W1:Y:S01]  /*0020*/  S2UR UR4, SR_CTAID.X ;  /* 0x00000000000479c3 */ /* 0x000e620000002500 */
[----:B------:R-:W1:Y:S01]  /*0030*/  S2R R5, SR_TID.Y ;  /* 0x0000000000057919 */ /* 0x000e620000002200 */
[----:B------:R-:W2:Y:S06]  /*0040*/  S2R R3, SR_CTAID.Y ;  /* 0x0000000000037919 */ /* 0x000eac0000002600 */
[----:B------:R-:W1:Y:S01]  /*0050*/  LDC R2, c[0x0][0x364] ;  /* 0x0000d900ff027b82 */ /* 0x000e620000000800 */
[----:B0-----:R-:W-:Y:S01]  /*0060*/  ISETP.GT.U32.AND P0, PT, R0, 0x37, PT ;  /* 0x000000370000780c */ /* 0x001fe20003f04070 */
[----:B-1----:R-:W-:-:S03]  /*0070*/  IMAD R2, R2, UR4, R5 ;  /* 0x0000000402027c24 */ /* 0x002fc6000f8e0205 */
[----:B--2---:R-:W-:-:S04]  /*0080*/  ISETP.GT.U32.OR P0, PT, R3, 0x17, P0 ;  /* 0x000000170300780c */ /* 0x004fc80000704470 */
[----:B------:R-:W-:-:S13]  /*0090*/  ISETP.GT.OR P0, PT, R2, 0x37, P0 ;  /* 0x000000370200780c */ /* 0x000fda0000704670 */
[----:B------:R-:W-:Y:S05]  /*00a0*/  @P0 EXIT ;  /* 0x000000000000094d */ /* 0x000fea0003800000 */
[----:B------:R-:W0:Y:S01]  /*00b0*/  LDC.64 R8, c[0x0][0x388] ;  /* 0x0000e200ff087b82 */ /* 0x000e220000000a00 */
[----:B------:R-:W-:Y:S01]  /*00c0*/  HFMA2 R7, -RZ, RZ, 0, 3.337860107421875e-06 ;  /* 0x00000038ff077431 */ /* 0x000fe200000001ff */
[C---:B------:R-:W-:Y:S01]  /*00d0*/  IADD3 R4, PT, PT, R0.reuse, -0x1, RZ ;  /* 0xffffffff00047810 */ /* 0x040fe20007ffe0ff */
[----:B------:R-:W-:Y:S01]  /*00e0*/  HFMA2 R22, -RZ, RZ, 0, 0 ;  /* 0x00000000ff167431 */ /* 0x000fe200000001ff */
[----:B------:R-:W-:Y:S01]  /*00f0*/  ISETP.GT.U32.AND P0, PT, R0, 0x36, PT ;  /* 0x000000360000780c */ /* 0x000fe20003f04070 */
[----:B------:R-:W1:Y:S01]  /*0100*/  LDCU.64 UR4, c[0x0][0x358] ;  /* 0x00006b00ff0477ac */ /* 0x000e620008000a00 */
[----:B------:R-:W-:Y:S02]  /*0110*/  IADD3 R5, PT, PT, R2, -0x1, RZ ;  /* 0xffffffff02057810 */ /* 0x000fe40007ffe0ff */
[----:B------:R-:W2:Y:S01]  /*0120*/  LDC.64 R10, c[0x0][0x390] ;  /* 0x0000e400ff0a7b82 */ /* 0x000ea20000000a00 */
[----:B------:R-:W-:Y:S02]  /*0130*/  ISETP.GT.U32.AND P1, PT, R4, 0x37, PT ;  /* 0x000000370400780c */ /* 0x000fe40003f24070 */
[C---:B------:R-:W-:Y:S01]  /*0140*/  IADD3 R6, PT, PT, R2.reuse, -0x37, RZ ;  /* 0xffffffc902067810 */ /* 0x040fe20007ffe0ff */
[----:B------:R-:W-:Y:S01]  /*0150*/  IMAD R7, R2, R7, -0x38 ;  /* 0xffffffc802077424 */ /* 0x000fe200078e0207 */
[----:B------:R-:W-:-:S02]  /*0160*/  ISETP.GT.U32.OR P3, PT, R5, 0x37, P0 ;  /* 0x000000370500780c */ /* 0x000fc40000764470 */
[C---:B------:R-:W-:Y:S02]  /*0170*/  ISETP.GT.U32.OR P2, PT, R2.reuse, 0x37, P0 ;  /* 0x000000370200780c */ /* 0x040fe40000744470 */
[----:B------:R-:W-:Y:S02]  /*0180*/  ISETP.GT.U32.OR P4, PT, R5, 0x37, P1 ;  /* 0x000000370500780c */ /* 0x000fe40000f84470 */
[----:B------:R-:W-:Y:S02]  /*0190*/  ISETP.GT.U32.OR P5, PT, R2, 0x37, P1 ;  /* 0x000000370200780c */ /* 0x000fe40000fa4470 */
[C---:B------:R-:W-:Y:S02]  /*01a0*/  ISETP.LT.U32.OR P0, PT, R6.reuse, -0x38, P0 ;  /* 0xffffffc80600780c */ /* 0x040fe40000701470 */
[----:B------:R-:W-:Y:S02]  /*01b0*/  ISETP.LT.U32.OR P1, PT, R6, -0x38, P1 ;  /* 0xffffffc80600780c */ /* 0x000fe40000f21470 */
[----:B-1----:R-:W-:-:S11]  /*01c0*/  MOV R20, RZ ;  /* 0x000000ff00147202 */ /* 0x002fd60000000f00 */
.L_x_0:
[----:B------:R-:W-:Y:S01]  /*01d0*/  ISETP.GT.U32.AND P6, PT, R5, 0x37, PT ;  /* 0x000000370500780c */ /* 0x000fe20003fc4070 */
[----:B------:R-:W1:Y:S01]  /*01e0*/  @!P4 LDC.64 R16, c[0x0][0x380] ;  /* 0x0000e000ff10cb82 */ /* 0x000e620000000a00 */
[C---:B------:R-:W-:Y:S01]  /*01f0*/  IMAD R21, R22.reuse, 0xc40, R7 ;  /* 0x00000c4016157824 */ /* 0x040fe200078e0207 */
[----:B------:R-:W-:-:S04]  /*0200*/  LEA R13, R22, R22, 0x3 ;  /* 0x00000016160d7211 */ /* 0x000fc800078e18ff */
[----:B------:R-:W-:Y:S01]  /*0210*/  @!P4 IADD3 R25, PT, PT, R4, R21, RZ ;  /* 0x000000150419c210 */ /* 0x000fe20007ffe0ff */
[----:B0-----:R-:W-:-:S05]  /*0220*/  IMAD.WIDE.U32 R12, R13, 0x4, R8 ;  /* 0x000000040d0c7825 */ /* 0x001fca00078e0008 */
[----:B------:R-:W0:Y:S01]  /*0230*/  @!P6 LDC.64 R14, c[0x0][0x380] ;  /* 0x0000e000ff0eeb82 */ /* 0x000e220000000a00 */
[----:B------:R-:W-:Y:S01]  /*0240*/  @!P6 IADD3 R27, PT, PT, R21, R0, RZ ;  /* 0x00000000151be210 */ /* 0x000fe20007ffe0ff */
[----:B------:R-:W3:Y:S04]  /*0250*/  LDG.E R18, desc[UR4][R12.64] ;  /* 0x000000040c127981 */ /* 0x000ee8000c1e1900 */
[----:B------:R-:W4:Y:S01]  /*0260*/  LDG.E R29, desc[UR4][R12.64+0x4] ;  /* 0x000004040c1d7981 */ /* 0x000f22000c1e1900 */
[----:B-1----:R-:W-:Y:S02]  /*0270*/  @!P4 IMAD.WIDE.U32 R24, R25, 0x4, R16 ;  /* 0x000000041918c825 */ /* 0x002fe400078e0010 */
[----:B------:R-:W1:Y:S04]  /*0280*/  @!P3 LDC.64 R16, c[0x0][0x380] ;  /* 0x0000e000ff10bb82 */ /* 0x000e680000000a00 */
[----:B------:R-:W5:Y:S01]  /*0290*/  @!P4 LDG.E R25, desc[UR4][R24.64] ;  /* 0x000000041819c981 */ /* 0x000f62000c1e1900 */
[----:B0-----:R-:W-:-:S03]  /*02a0*/  @!P6 IMAD.WIDE.U32 R26, R27, 0x4, R14 ;  /* 0x000000041b1ae825 */ /* 0x001fc600078e000e */
[----:B------:R-:W0:Y:S03]  /*02b0*/  @!P2 LDC.64 R14, c[0x0][0x380] ;  /* 0x0000e000ff0eab82 */ /* 0x000e260000000a00 */
[----:B------:R2:W4:Y:S02]  /*02c0*/  @!P6 LDG.E R26, desc[UR4][R26.64] ;  /* 0x000000041a1ae981 */ /* 0x000524000c1e1900 */
[----:B--2---:R-:W-:-:S05]  /*02d0*/  @!P3 IADD3 R27, PT, PT, R21, R0, RZ ;  /* 0x00000000151bb210 */ /* 0x004fca0007ffe0ff */
[----:B-1----:R-:W-:-:S06]  /*02e0*/  @!P3 IMAD.WIDE.U32 R16, R27, 0x4, R16 ;  /* 0x000000041b10b825 */ /* 0x002fcc00078e0010 */
[----:B------:R-:W2:Y:S01]  /*02f0*/  @!P3 LDG.E R16, desc[UR4][R16.64+0x4] ;  /* 0x000004041010b981 */ /* 0x000ea2000c1e1900 */
[----:B---3--:R-:W-:Y:S01]  /*0300*/  @P4 FMUL R23, RZ, R18 ;  /* 0x00000012ff174220 */ /* 0x008fe20000400000 */
[----:B-----5:R-:W-:Y:S01]  /*0310*/  @!P4 FMUL R23, R18, R25 ;  /* 0x000000191217c220 */ /* 0x020fe20000400000 */
[----:B------:R-:W-:Y:S01]  /*0320*/  IADD3 R25, PT, PT, R21, 0x38, RZ ;  /* 0x0000003815197810 */ /* 0x000fe20007ffe0ff */
[----:B------:R-:W1:Y:S01]  /*0330*/  @!P5 LDC.64 R18, c[0x0][0x380] ;  /* 0x0000e000ff12db82 */ /* 0x000e620000000a00 */
[-C--:B----4-:R-:W-:Y:S01]  /*0340*/  @!P6 FMUL R28, R26, R29.reuse ;  /* 0x0000001d1a1ce220 */ /* 0x090fe20000400000 */
[----:B------:R-:W-:Y:S01]  /*0350*/  @P6 FMUL R28, RZ, R29 ;  /* 0x0000001dff1c6220 */ /* 0x000fe20000400000 */
[----:B------:R-:W-:Y:S01]  /*0360*/  @!P2 IADD3 R24, P6, PT, R25, R0, RZ ;  /* 0x000000001918a210 */ /* 0x000fe20007fde0ff */
[----:B------:R-:W2:Y:S03]  /*0370*/  LDG.E R29, desc[UR4][R12.64+0x8] ;  /* 0x000008040c1d7981 */ /* 0x000ea6000c1e1900 */
[----:B------:R-:W-:-:S02]  /*0380*/  @!P2 IADD3.X R26, PT, PT, RZ, RZ, RZ, P6, !PT ;  /* 0x000000ffff1aa210 */ /* 0x000fc400037fe4ff */
[----:B0-----:R-:W-:-:S04]  /*0390*/  @!P2 LEA R14, P6, R24, R14, 0x2 ;  /* 0x0000000e180ea211 */ /* 0x001fc800078c10ff */
[----:B------:R-:W-:Y:S02]  /*03a0*/  @!P2 LEA.HI.X R15, R24, R15, R26, 0x2, P6 ;  /* 0x0000000f180fa211 */ /* 0x000fe400030f141a */
[----:B------:R-:W-:Y:S02]  /*03b0*/  ISETP.GT.U32.AND P6, PT, R2, 0x37, PT ;  /* 0x000000370200780c */ /* 0x000fe40003fc4070 */
[----:B------:R-:W-:-:S05]  /*03c0*/  @!P5 IADD3 R27, PT, PT, R4, R25, RZ ;  /* 0x00000019041bd210 */ /* 0x000fca0007ffe0ff */
[----:B-1----:R-:W-:-:S06]  /*03d0*/  @!P5 IMAD.WIDE.U32 R18, R27, 0x4, R18 ;  /* 0x000000041b12d825 */ /* 0x002fcc00078e0012 */
[----:B------:R-:W0:Y:S01]  /*03e0*/  @!P6 LDC.64 R26, c[0x0][0x380] ;  /* 0x0000e000ff1aeb82 */ /* 0x000e220000000a00 */
[----:B------:R-:W-:Y:S01]  /*03f0*/  @!P6 IADD3 R25, PT, PT, R25, R0, RZ ;  /* 0x000000001919e210 */ /* 0x000fe20007ffe0ff */
[----:B------:R-:W-:Y:S01]  /*0400*/  FADD R23, RZ, R23 ;  /* 0x00000017ff177221 */ /* 0x000fe20000000000 */
[----:B------:R-:W3:Y:S03]  /*0410*/  @!P5 LDG.E R18, desc[UR4][R18.64] ;  /* 0x000000041212d981 */ /* 0x000ee6000c1e1900 */
[----:B------:R-:W-:Y:S02]  /*0420*/  FADD R23, R23, R28 ;  /* 0x0000001c17177221 */ /* 0x000fe40000000000 */
[----:B------:R-:W3:Y:S01]  /*0430*/  LDG.E R28, desc[UR4][R12.64+0xc] ;  /* 0x00000c040c1c7981 */ /* 0x000ee2000c1e1900 */
[----:B0-----:R-:W-:-:S03]  /*0440*/  @!P6 IMAD.WIDE.U32 R26, R25, 0x4, R26 ;  /* 0x00000004191ae825 */ /* 0x001fc600078e001a */
[----:B------:R-:W4:Y:S04]  /*0450*/  LDG.E R25, desc[UR4][R12.64+0x10] ;  /* 0x000010040c197981 */ /* 0x000f28000c1e1900 */
[----:B------:R0:W4:Y:S01]  /*0460*/  @!P6 LDG.E R26, desc[UR4][R26.64] ;  /* 0x000000041a1ae981 */ /* 0x000122000c1e1900 */
[----:B------:R-:W-:-:S04]  /*0470*/  IADD3 R21, PT, PT, R21, 0x70, RZ ;  /* 0x0000007015157810 */ /* 0x000fc80007ffe0ff */
[----:B0-----:R-:W-:Y:S01]  /*0480*/  @!P1 IADD3 R27, PT, PT, R4, R21, RZ ;  /* 0x00000015041b9210 */ /* 0x001fe20007ffe0ff */
[-C--:B--2---:R-:W-:Y:S02]  /*0490*/  @!P3 FMUL R24, R16, R29.reuse ;  /* 0x0000001d1018b220 */ /* 0x084fe40000400000 */
[----:B------:R-:W0:Y:S01]  /*04a0*/  @!P0 LDC.64 R16, c[0x0][0x380] ;  /* 0x0000e000ff108b82 */ /* 0x000e220000000a00 */
[----:B------:R-:W-:-:S04]  /*04b0*/  @P3 FMUL R24, RZ, R29 ;  /* 0x0000001dff183220 */ /* 0x000fc80000400000 */
[----:B------:R-:W-:Y:S01]  /*04c0*/  FADD R24, R23, R24 ;  /* 0x0000001817187221 */ /* 0x000fe20000000000 */
[----:B---3--:R-:W-:Y:S02]  /*04d0*/  @!P5 FMUL R29, R18, R28 ;  /* 0x0000001c121dd220 */ /* 0x008fe40000400000 */
[----:B------:R-:W1:Y:S01]  /*04e0*/  @!P1 LDC.64 R18, c[0x0][0x380] ;  /* 0x0000e000ff129b82 */ /* 0x000e620000000a00 */
[-C--:B----4-:R-:W-:Y:S01]  /*04f0*/  @!P6 FMUL R23, R26, R25.reuse ;  /* 0x000000191a17e220 */ /* 0x090fe20000400000 */
[----:B------:R-:W-:Y:S01]  /*0500*/  @P6 FMUL R23, RZ, R25 ;  /* 0x00000019ff176220 */ /* 0x000fe20000400000 */
[----:B------:R-:W-:-:S04]  /*0510*/  @!P0 IADD3 R25, P6, PT, R21, R0, RZ ;  /* 0x0000000015198210 */ /* 0x000fc80007fde0ff */
[----:B------:R-:W-:Y:S02]  /*0520*/  @!P0 IADD3.X R26, PT, PT, RZ, RZ, RZ, P6, !PT ;  /* 0x000000ffff1a8210 */ /* 0x000fe400037fe4ff */
[----:B0-----:R-:W-:-:S04]  /*0530*/  @!P0 LEA R16, P6, R25, R16, 0x2 ;  /* 0x0000001019108211 */ /* 0x001fc800078c10ff */
[----:B------:R-:W-:Y:S02]  /*0540*/  @!P0 LEA.HI.X R17, R25, R17, R26, 0x2, P6 ;  /* 0x0000001119118211 */ /* 0x000fe400030f141a */
[----:B------:R-:W-:Y:S01]  /*0550*/  ISETP.GE.U32.AND P6, PT, R6, -0x38, PT ;  /* 0xffffffc80600780c */ /* 0x000fe20003fc6070 */
[----:B-1----:R-:W-:-:S04]  /*0560*/  @!P1 IMAD.WIDE.U32 R18, R27, 0x4, R18 ;  /* 0x000000041b129825 */ /* 0x002fc800078e0012 */
[----:B------:R-:W-:Y:S01]  /*0570*/  @P5 FMUL R29, RZ, R28 ;  /* 0x0000001cff1d5220 */ /* 0x000fe20000400000 */
[----:B------:R0:W2:Y:S04]  /*0580*/  @!P2 LDG.E R25, desc[UR4][R14.64+0x4] ;  /* 0x000004040e19a981 */ /* 0x0000a8000c1e1900 */
[----:B------:R-:W2:Y:S04]  /*0590*/  LDG.E R28, desc[UR4][R12.64+0x14] ;  /* 0x000014040c1c7981 */ /* 0x000ea8000c1e1900 */
[----:B------:R-:W3:Y:S01]  /*05a0*/  @!P0 LDG.E R16, desc[UR4][R16.64+0x4] ;  /* 0x0000040410108981 */ /* 0x000ee2000c1e1900 */
[----:B------:R-:W1:Y:S01]  /*05b0*/  @P6 LDC.64 R26, c[0x0][0x380] ;  /* 0x0000e000ff1a6b82 */ /* 0x000e620000000a00 */
[----:B------:R-:W-:Y:S01]  /*05c0*/  @P6 IADD3 R21, PT, PT, R21, R0, RZ ;  /* 0x0000000015156210 */ /* 0x000fe20007ffe0ff */
[----:B------:R-:W-:Y:S01]  /*05d0*/  FADD R24, R24, R29 ;  /* 0x0000001d18187221 */ /* 0x000fe20000000000 */
[----:B------:R-:W4:Y:S04]  /*05e0*/  @!P1 LDG.E R18, desc[UR4][R18.64] ;  /* 0x0000000412129981 */ /* 0x000f28000c1e1900 */
[----:B------:R-:W4:Y:S01]  /*05f0*/  LDG.E R29, desc[UR4][R12.64+0x18] ;  /* 0x000018040c1d7981 */ /* 0x000f22000c1e1900 */
[----:B0-----:R-:W-:-:S03]  /*0600*/  IMAD R15, R3, 0x18, R22 ;  /* 0x00000018030f7824 */ /* 0x001fc600078e0216 */
[----:B------:R-:W3:Y:S01]  /*0610*/  LDG.E R19, desc[UR4][R12.64+0x20] ;  /* 0x000020040c137981 */ /* 0x000ee2000c1e1900 */
[----:B-1----:R-:W-:-:S03]  /*0620*/  @P6 IMAD.WIDE.U32 R26, R21, 0x4, R26 ;  /* 0x00000004151a6825 */ /* 0x002fc600078e001a */
[----:B------:R-:W5:Y:S04]  /*0630*/  LDG.E R21, desc[UR4][R12.64+0x1c] ;  /* 0x00001c040c157981 */ /* 0x000f68000c1e1900 */
[----:B------:R-:W5:Y:S01]  /*0640*/  @P6 LDG.E R26, desc[UR4][R26.64] ;  /* 0x000000041a1a6981 */ /* 0x000f62000c1e1900 */
[----:B------:R-:W-:-:S06]  /*0650*/  IMAD.WIDE.U32 R14, R15, 0x4, R10 ;  /* 0x000000040f0e7825 */ /* 0x000fcc00078e000a */
[----:B------:R-:W5:Y:S01]  /*0660*/  LDG.E R15, desc[UR4][R14.64] ;  /* 0x000000040e0f7981 */ /* 0x000f62000c1e1900 */
[----:B------:R-:W-:Y:S01]  /*0670*/  FADD R24, R24, R23 ;  /* 0x0000001718187221 */ /* 0x000fe20000000000 */
[----:B------:R-:W-:Y:S01]  /*0680*/  IADD3 R22, PT, PT, R22, 0x1, RZ ;  /* 0x0000000116167810 */ /* 0x000fe20007ffe0ff */
[-C--:B--2---:R-:W-:Y:S01]  /*0690*/  @!P2 FMUL R25, R25, R28.reuse ;  /* 0x0000001c1919a220 */ /* 0x084fe20000400000 */
[----:B------:R-:W-:-:S04]  /*06a0*/  @P2 FMUL R25, RZ, R28 ;  /* 0x0000001cff192220 */ /* 0x000fc80000400000 */
[----:B------:R-:W-:Y:S01]  /*06b0*/  FADD R25, R24, R25 ;  /* 0x0000001918197221 */ /* 0x000fe20000000000 */
[-C--:B----4-:R-:W-:Y:S01]  /*06c0*/  @!P1 FMUL R18, R18, R29.reuse ;  /* 0x0000001d12129220 */ /* 0x090fe20000400000 */
[----:B------:R-:W-:-:S04]  /*06d0*/  @P1 FMUL R18, RZ, R29 ;  /* 0x0000001dff121220 */ /* 0x000fc80000400000 */
[----:B------:R-:W-:Y:S01]  /*06e0*/  FADD R25, R25, R18 ;  /* 0x0000001219197221 */ /* 0x000fe20000000000 */
[-C--:B---3--:R-:W-:Y:S01]  /*06f0*/  @!P0 FMUL R16, R16, R19.reuse ;  /* 0x0000001310108220 */ /* 0x088fe20000400000 */
[----:B------:R-:W-:Y:S01]  /*0700*/  @P0 FMUL R16, RZ, R19 ;  /* 0x00000013ff100220 */ /* 0x000fe20000400000 */
[-C--:B-----5:R-:W-:Y:S01]  /*0710*/  @P6 FMUL R26, R26, R21.reuse ;  /* 0x000000151a1a6220 */ /* 0x0a0fe20000400000 */
[----:B------:R-:W-:Y:S01]  /*0720*/  @!P6 FMUL R26, RZ, R21 ;  /* 0x00000015ff1ae220 */ /* 0x000fe20000400000 */
[----:B------:R-:W-:-:S03]  /*0730*/  ISETP.NE.AND P6, PT, R22, 0x18, PT ;  /* 0x000000181600780c */ /* 0x000fc60003fc5270 */
[----:B------:R-:W-:-:S04]  /*0740*/  FADD R13, R25, R26 ;  /* 0x0000001a190d7221 */ /* 0x000fc80000000000 */
[----:B------:R-:W-:-:S04]  /*0750*/  FADD R13, R13, R16 ;  /* 0x000000100d0d7221 */ /* 0x000fc80000000000 */
[----:B------:R-:W-:Y:S02]  /*0760*/  FFMA R20, R13, R15, R20 ;  /* 0x0000000f0d147223 */ /* 0x000fe40000000014 */
[----:B------:R-:W-:Y:S05]  /*0770*/  @P6 BRA `(.L_x_0) ;  /* 0xfffffff800946947 */ /* 0x000fea000383ffff */
[----:B------:R-:W0:Y:S01]  /*0780*/  LDC.64 R4, c[0x0][0x398] ;  /* 0x0000e600ff047b82 */ /* 0x000e220000000a00 */
[----:B------:R-:W-:-:S05]  /*0790*/  IMAD R0, R3, 0xc40, R0 ;  /* 0x00000c4003007824 */ /* 0x000fca00078e0200 */
[----:B------:R-:W-:-:S05]  /*07a0*/  IADD3 R3, PT, PT, R7, 0x38, R0 ;  /* 0x0000003807037810 */ /* 0x000fca0007ffe000 */
[----:B0-----:R-:W-:-:S05]  /*07b0*/  IMAD.WIDE R2, R3, 0x4, R4 ;  /* 0x0000000403027825 */ /* 0x001fca00078e0204 */
[----:B------:R-:W-:Y:S01]  /*07c0*/  STG.E desc[UR4][R2.64], R20 ;  /* 0x0000001402007986 */ /* 0x000fe2000c101904 */
[----:B------:R-:W-:Y:S05]  /*07d0*/  EXIT ;  /* 0x000000000000794d */ /* 0x000fea0003800000 */
.L_x_1:
[----:B------:R-:W-:-:S00]  /*07e0*/  BRA `(.L_x_1) ;  /* 0xfffffffc00fc7947 */ /* 0x000fc0000383ffff */
[----:B------:R-:W-:-:S00]  /*07f0*/  NOP ;  /* 0x0000000000007918 */ /* 0x000fc00000000000 */
        /* <DEDUP_REMOVED lines=8> */
.L_x_19:


//--------------------- .text._Z31cu_fused_avgpool_pointwise_convPfS_S_ --------------------------
	.section	.text._Z31cu_fused_avgpool_pointwise_convPfS_S_,"ax",@progbits
	.align	128
        .global         _Z31cu_fused_avgpool_pointwise_convPfS_S_
        .type           _Z31cu_fused_avgpool_pointwise_convPfS_S_,@function
        .size           _Z31cu_fused_avgpool_pointwise_convPfS_S_,(.L_x_18 - _Z31cu_fused_avgpool_pointwise_convPfS_S_)
        .other          _Z31cu_fused_avgpool_pointwise_convPfS_S_,@"STO_CUDA_ENTRY STV_DEFAULT"
_Z31cu_fused_avgpool_pointwise_convPfS_S_:
.text._Z31cu_fused_avgpool_pointwise_convPfS_S_:
        /* <DEDUP_REMOVED lines=12> */
[C---:B------:R-:W-:Y:S01]  /*00c0*/  VIADD R4, R0.reuse, 0xffffffff ;  /* 0xffffffff00047836 */ /* 0x040fe20000000000 */
[----:B------:R-:W-:Y:S01]  /*00d0*/  ISETP.GT.U32.AND P2, PT, R0, 0x36, PT ;  /* 0x000000360000780c */ /* 0x000fe20003f44070 */
[----:B------:R-:W-:Y:S01]  /*00e0*/  IMAD.MOV.U32 R7, RZ, RZ, 0x38 ;  /* 0x00000038ff077424 */ /* 0x000fe200078e00ff */
[----:B------:R-:W1:Y:S01]  /*00f0*/  LDCU.64 UR6, c[0x0][0x358] ;  /* 0x00006b00ff0677ac */ /* 0x000e620008000a00 */
[----:B------:R-:W-:Y:S01]  /*0100*/  VIADD R5, R2, 0xffffffc9 ;  /* 0xffffffc902057836 */ /* 0x000fe20000000000 */
[----:B------:R-:W-:Y:S01]  /*0110*/  ISETP.GT.U32.AND P5, PT, R4, 0x37, PT ;  /* 0x000000370400780c */ /* 0x000fe20003fa4070 */
[C---:B------:R-:W-:Y:S01]  /*0120*/  VIADD R4, R2.reuse, 0xffffffff ;  /* 0xffffffff02047836 */ /* 0x040fe20000000000 */
[C---:B------:R-:W-:Y:S01]  /*0130*/  ISETP.GT.U32.OR P1, PT, R2.reuse, 0x37, P2 ;  /* 0x000000370200780c */ /* 0x040fe20001724470 */
[C---:B------:R-:W-:Y:S01]  /*0140*/  IMAD R7, R2.reuse, R7, 0x38 ;  /* 0x0000003802077424 */ /* 0x040fe200078e0207 */
[----:B------:R-:W-:Y:S01]  /*0150*/  ISETP.GT.U32.OR P4, PT, R2, 0x37, P5 ;  /* 0x000000370200780c */ /* 0x000fe20002f84470 */
[----:B------:R-:W-:Y:S01]  /*0160*/  UMOV UR5, 0x38 ;  /* 0x0000003800057882 */ /* 0x000fe20000000000 */
[C---:B------:R-:W-:Y:S01]  /*0170*/  ISETP.GT.U32.OR P0, PT, R4.reuse, 0x37, P2 ;  /* 0x000000370400780c */ /* 0x040fe20001704470 */
[----:B------:R-:W-:Y:S01]  /*0180*/  IMAD.IADD R21, R7, 0x1, R0 ;  /* 0x0000000107157824 */ /* 0x000fe200078e0200 */
[----:B------:R-:W-:-:S02]  /*0190*/  ISETP.GT.U32.OR P3, PT, R4, 0x37, P5 ;  /* 0x000000370400780c */ /* 0x000fc40002f64470 */
[C---:B------:R-:W-:Y:S02]  /*01a0*/  ISETP.LT.U32.OR P2, PT, R5.reuse, -0x38, P2 ;  /* 0xffffffc80500780c */ /* 0x040fe40001741470 */
[----:B------:R-:W-:Y:S01]  /*01b0*/  ISETP.LT.U32.OR P5, PT, R5, -0x38, P5 ;  /* 0xffffffc80500780c */ /* 0x000fe20002fa1470 */
[----:B0-----:R-:W-:-:S03]  /*01c0*/  IMAD.WIDE.U32 R8, R3, 0x60, R8 ;  /* 0x0000006003087825 */ /* 0x001fc600078e0008 */
[----:B------:R-:W-:Y:S01]  /*01d0*/  MOV R6, R8 ;  /* 0x0000000800067202 */ /* 0x000fe20000000f00 */
[----:B-1----:R-:W-:-:S08]  /*01e0*/  IMAD.MOV.U32 R8, RZ, RZ, RZ ;  /* 0x000000ffff087224 */ /* 0x002fd000078e00ff */
.L_x_4:
[----:B------:R-:W0:Y:S01]  /*01f0*/  @!P1 LDC.64 R14, c[0x0][0x380] ;  /* 0x0000e000ff0e9b82 */ /* 0x000e220000000a00 */
[----:B------:R-:W-:Y:S01]  /*0200*/  @!P1 VIADD R11, R7, 0xffffffc8 ;  /* 0xffffffc8070b9836 */ /* 0x000fe20000000000 */
[----:B------:R-:W-:-:S04]  /*0210*/  CS2R R22, SRZ ;  /* 0x0000000000167805 */ /* 0x000fc8000001ff00 */
[----:B------:R-:W-:Y:S02]  /*0220*/  @!P1 IADD3 R11, P6, PT, R11, R0, RZ ;  /* 0x000000000b0b9210 */ /* 0x000fe40007fde0ff */
[----:B------:R-:W1:Y:S02]  /*0230*/  @!P0 LDC.64 R28, c[0x0][0x380] ;  /* 0x0000e000ff1c8b82 */ /* 0x000e640000000a00 */
[----:B------:R-:W-:Y:S01]  /*0240*/  @!P1 IADD3.X R10, PT, PT, RZ, RZ, RZ, P6, !PT ;  /* 0x000000ffff0a9210 */ /* 0x000fe200037fe4ff */
[----:B------:R-:W-:-:S05]  /*0250*/  IMAD.MOV.U32 R20, RZ, RZ, RZ ;  /* 0x000000ffff147224 */ /* 0x000fca00078e00ff */
[----:B------:R-:W2:Y:S01]  /*0260*/  @!P3 LDC.64 R24, c[0x0][0x380] ;  /* 0x0000e000ff18bb82 */ /* 0x000ea20000000a00 */
[----:B0-----:R-:W-:-:S07]  /*0270*/  @!P1 LEA R14, P6, R11, R14, 0x2 ;  /* 0x0000000e0b0e9211 */ /* 0x001fce00078c10ff */
[----:B------:R-:W0:Y:S01]  /*0280*/  @!P4 LDC.64 R18, c[0x0][0x380] ;  /* 0x0000e000ff12cb82 */ /* 0x000e220000000a00 */
[----:B------:R-:W-:Y:S02]  /*0290*/  @!P1 LEA.HI.X R15, R11, R15, R10, 0x2, P6 ;  /* 0x0000000f0b0f9211 */ /* 0x000fe400030f140a */
[----:B------:R-:W-:-:S13]  /*02a0*/  ISETP.GT.U32.AND P6, PT, R4, 0x37, PT ;  /* 0x000000370400780c */ /* 0x000fda0003fc4070 */
[----:B------:R-:W3:Y:S01]  /*02b0*/  @!P6 LDC.64 R10, c[0x0][0x380] ;  /* 0x0000e000ff0aeb82 */ /* 0x000ee20000000a00 */
[----:B------:R-:W-:-:S04]  /*02c0*/  @!P6 VIADD R13, R21, 0xffffff90 ;  /* 0xffffff90150de836 */ /* 0x000fc80000000000 */
[----:B---3--:R-:W-:-:S05]  /*02d0*/  @!P6 IMAD.WIDE.U32 R10, R13, 0x4, R10 ;  /* 0x000000040d0ae825 */ /* 0x008fca00078e000a */
[----:B------:R3:W4:Y:S01]  /*02e0*/  @!P6 LDG.E R23, desc[UR6][R10.64] ;  /* 0x000000060a17e981 */ /* 0x000722000c1e1900 */
[----:B------:R-:W-:-:S13]  /*02f0*/  ISETP.GT.U32.AND P6, PT, R2, 0x37, PT ;  /* 0x000000370200780c */ /* 0x000fda0003fc4070 */
[----:B------:R-:W5:Y:S01]  /*0300*/  @!P6 LDC.64 R16, c[0x0][0x380] ;  /* 0x0000e000ff10eb82 */ /* 0x000f620000000a00 */
[C---:B------:R-:W-:Y:S01]  /*0310*/  @!P6 VIADD R13, R21.reuse, 0xffffffc8 ;  /* 0xffffffc8150de836 */ /* 0x040fe20000000000 */
[----:B---3--:R-:W-:-:S03]  /*0320*/  @!P0 IADD3 R11, PT, PT, R21, -0x70, RZ ;  /* 0xffffff90150b8810 */ /* 0x008fc60007ffe0ff */
[----:B-----5:R-:W-:-:S05]  /*0330*/  @!P6 IMAD.WIDE.U32 R16, R13, 0x4, R16 ;  /* 0x000000040d10e825 */ /* 0x020fca00078e0010 */
[----:B------:R3:W5:Y:S01]  /*0340*/  @!P6 LDG.E R20, desc[UR6][R16.64] ;  /* 0x000000061014e981 */ /* 0x000762000c1e1900 */
[----:B------:R-:W-:Y:S01]  /*0350*/  ISETP.GE.U32.AND P6, PT, R5, -0x38, PT ;  /* 0xffffffc80500780c */ /* 0x000fe20003fc6070 */
[----:B-1----:R-:W-:-:S04]  /*0360*/  @!P0 IMAD.WIDE.U32 R28, R11, 0x4, R28 ;  /* 0x000000040b1c8825 */ /* 0x002fc800078e001c */
[----:B------:R-:W-:Y:S01]  /*0370*/  @!P3 VIADD R13, R21, 0xffffff8f ;  /* 0xffffff8f150db836 */ /* 0x000fe20000000000 */
[----:B------:R-:W5:Y:S03]  /*0380*/  @!P0 LDG.E R22, desc[UR6][R28.64+0x4] ;  /* 0x000004061c168981 */ /* 0x000f66000c1e1900 */
[----:B--2---:R-:W-:Y:S01]  /*0390*/  @!P3 IMAD.WIDE.U32 R24, R13, 0x4, R24 ;  /* 0x000000040d18b825 */ /* 0x004fe200078e0018 */
[----:B---3--:R-:W1:Y:S03]  /*03a0*/  @!P2 LDC.64 R16, c[0x0][0x380] ;  /* 0x0000e000ff10ab82 */ /* 0x008e660000000a00 */
[----:B------:R-:W-:Y:S02]  /*03b0*/  @!P4 VIADD R27, R21, 0xffffffc7 ;  /* 0xffffffc7151bc836 */ /* 0x000fe40000000000 */
[----:B------:R2:W3:Y:S03]  /*03c0*/  @!P3 LDG.E R24, desc[UR6][R24.64] ;  /* 0x000000061818b981 */ /* 0x0004e6000c1e1900 */
[----:B------:R-:W1:Y:S08]  /*03d0*/  @P6 LDC.64 R10, c[0x0][0x380] ;  /* 0x0000e000ff0a6b82 */ /* 0x000e700000000a00 */
[----:B------:R-:W1:Y:S01]  /*03e0*/  @!P5 LDC.64 R12, c[0x0][0x380] ;  /* 0x0000e000ff0cdb82 */ /* 0x000e620000000a00 */
[----:B0-----:R-:W-:Y:S01]  /*03f0*/  @!P4 IMAD.WIDE.U32 R18, R27, 0x4, R18 ;  /* 0x000000041b12c825 */ /* 0x001fe200078e0012 */
[----:B------:R-:W-:-:S03]  /*0400*/  CS2R R26, SRZ ;  /* 0x00000000001a7805 */ /* 0x000fc6000001ff00 */
[----:B--2---:R-:W-:-:S03]  /*0410*/  IMAD.MOV.U32 R25, RZ, RZ, RZ ;  /* 0x000000ffff197224 */ /* 0x004fc600078e00ff */
[----:B------:R-:W2:Y:S04]  /*0420*/  @!P4 LDG.E R26, desc[UR6][R18.64] ;  /* 0x00000006121ac981 */ /* 0x000ea8000c1e1900 */
[----:B------:R0:W2:Y:S01]  /*0430*/  @!P1 LDG.E R25, desc[UR6][R14.64+0x4] ;  /* 0x000004060e199981 */ /* 0x0000a2000c1e1900 */
[----:B-1----:R-:W-:-:S05]  /*0440*/  @P6 IMAD.WIDE.U32 R10, R21, 0x4, R10 ;  /* 0x00000004150a6825 */ /* 0x002fca00078e000a */
[----:B------:R1:W2:Y:S01]  /*0450*/  @P6 LDG.E R27, desc[UR6][R10.64] ;  /* 0x000000060a1b6981 */ /* 0x0002a2000c1e1900 */
[----:B0-----:R-:W-:Y:S01]  /*0460*/  @!P5 IADD3 R15, PT, PT, R21, -0x1, RZ ;  /* 0xffffffff150fd810 */ /* 0x001fe20007ffe0ff */
[----:B------:R-:W-:Y:S01]  /*0470*/  IMAD.MOV.U32 R28, RZ, RZ, RZ ;  /* 0x000000ffff1c7224 */ /* 0x000fe200078e00ff */
[----:B------:R-:W-:-:S03]  /*0480*/  @!P2 IADD3 R29, P6, PT, R0, R7, RZ ;  /* 0x00000007001da210 */ /* 0x000fc60007fde0ff */
[----:B------:R-:W-:-:S04]  /*0490*/  @!P5 IMAD.WIDE.U32 R12, R15, 0x4, R12 ;  /* 0x000000040f0cd825 */ /* 0x000fc800078e000c */
[----:B-1----:R-:W-:Y:S01]  /*04a0*/  @!P2 IMAD.X R10, RZ, RZ, RZ, P6 ;  /* 0x000000ffff0aa224 */ /* 0x002fe200030e06ff */
[C---:B------:R-:W-:Y:S01]  /*04b0*/  @!P2 LEA R16, P6, R29.reuse, R16, 0x2 ;  /* 0x000000101d10a211 */ /* 0x040fe200078c10ff */
[----:B------:R0:W2:Y:S01]  /*04c0*/  @!P5 LDG.E R28, desc[UR6][R12.64] ;  /* 0x000000060c1cd981 */ /* 0x0000a2000c1e1900 */
[----:B------:R-:W-:Y:S02]  /*04d0*/  IMAD.MOV.U32 R14, RZ, RZ, RZ ;  /* 0x000000ffff0e7224 */ /* 0x000fe400078e00ff */
[----:B------:R-:W-:-:S05]  /*04e0*/  @!P2 LEA.HI.X R17, R29, R17, R10, 0x2, P6 ;  /* 0x000000111d11a211 */ /* 0x000fca00030f140a */
[----:B------:R-:W2:Y:S01]  /*04f0*/  @!P2 LDG.E R14, desc[UR6][R16.64+0x4] ;  /* 0x00000406100ea981 */ /* 0x000ea2000c1e1900 */
[----:B------:R-:W-:Y:S02]  /*0500*/  HFMA2 R18, -RZ, RZ, 0, 0 ;  /* 0x00000000ff127431 */ /* 0x000fe400000001ff */
[----:B0-----:R-:W-:Y:S02]  /*0510*/  IMAD.MOV.U32 R12, RZ, RZ, 0x3de38e39 ;  /* 0x3de38e39ff0c7424 */ /* 0x001fe400078e00ff */
[----:B------:R-:W-:-:S04]  /*0520*/  IMAD.MOV.U32 R11, RZ, RZ, 0x41100000 ;  /* 0x41100000ff0b7424 */ /* 0x000fc800078e00ff */
[----:B------:R-:W-:-:S04]  /*0530*/  FFMA R11, R12, -R11, 1 ;  /* 0x3f8000000c0b7423 */ /* 0x000fc8000000080b */
[----:B------:R-:W-:Y:S01]  /*0540*/  FFMA R11, R11, R12, 0.11111111193895339966 ;  /* 0x3de38e390b0b7423 */ /* 0x000fe2000000000c */
[----:B------:R-:W-:Y:S01]  /*0550*/  BSSY.RECONVERGENT B1, `(.L_x_2) ;  /* 0x0000012000017945 */ /* 0x000fe20003800200 */
[----:B---3--:R-:W-:-:S04]  /*0560*/  @!P3 FADD R18, RZ, R24 ;  /* 0x00000018ff12b221 */ /* 0x008fc80000000000 */
[----:B----4-:R-:W-:-:S04]  /*0570*/  FADD R23, R23, R18 ;  /* 0x0000001217177221 */ /* 0x010fc80000000000 */
[----:B-----5:R-:W-:-:S04]  /*0580*/  FADD R23, R23, R22 ;  /* 0x0000001617177221 */ /* 0x020fc80000000000 */
[----:B--2---:R-:W-:-:S04]  /*0590*/  FADD R23, R23, R26 ;  /* 0x0000001a17177221 */ /* 0x004fc80000000000 */
[----:B------:R-:W-:-:S04]  /*05a0*/  FADD R20, R23, R20 ;  /* 0x0000001417147221 */ /* 0x000fc80000000000 */
[----:B------:R-:W-:-:S04]  /*05b0*/  FADD R25, R20, R25 ;  /* 0x0000001914197221 */ /* 0x000fc80000000000 */
[----:B------:R-:W-:-:S04]  /*05c0*/  FADD R28, R25, R28 ;  /* 0x0000001c191c7221 */ /* 0x000fc80000000000 */
[----:B------:R-:W-:-:S04]  /*05d0*/  FADD R27, R28, R27 ;  /* 0x0000001b1c1b7221 */ /* 0x000fc80000000000 */
[----:B------:R-:W-:-:S04]  /*05e0*/  FADD R10, R27, R14 ;  /* 0x0000000e1b0a7221 */ /* 0x000fc80000000000 */
[----:B------:R-:W0:Y:S01]  /*05f0*/  FCHK P6, R10, 9 ;  /* 0x411000000a007902 */ /* 0x000e2200000c0000 */
[----:B------:R-:W-:-:S04]  /*0600*/  FFMA R12, R10, R11, RZ ;  /* 0x0000000b0a0c7223 */ /* 0x000fc800000000ff */
[----:B------:R-:W-:-:S04]  /*0610*/  FFMA R13, R12, -9, R10 ;  /* 0xc11000000c0d7823 */ /* 0x000fc8000000000a */
[----:B------:R-:W-:Y:S01]  /*0620*/  FFMA R13, R11, R13, R12 ;  /* 0x0000000d0b0d7223 */ /* 0x000fe2000000000c */
[----:B0-----:R-:W-:Y:S06]  /*0630*/  @!P6 BRA `(.L_x_3) ;  /* 0x00000000000ce947 */ /* 0x001fec0003800000 */
[----:B------:R-:W-:-:S07]  /*0640*/  MOV R12, 0x660 ;  /* 0x00000660000c7802 */ /* 0x000fce0000000f00 */
[----:B------:R-:W-:Y:S05]  /*0650*/  CALL.REL.NOINC `($__internal_0_$__cuda_sm3x_div_rn_noftz_f32_slowpath) ;  /* 0x0000000000507944 */ /* 0x000fea0003c00000 */
[----:B------:R-:W-:-:S07]  /*0660*/  IMAD.MOV.U32 R13, RZ, RZ, R10 ;  /* 0x000000ffff0d7224 */ /* 0x000fce00078e000a */
.L_x_3:
[----:B------:R-:W-:Y:S05]  /*0670*/  BSYNC.RECONVERGENT B1 ;  /* 0x0000000000017941 */ /* 0x000fea0003800200 */
.L_x_2:
[----:B------:R-:W-:Y:S01]  /*0680*/  IMAD.MOV.U32 R11, RZ, RZ, R9 ;  /* 0x000000ffff0b7224 */ /* 0x000fe200078e0009 */
[----:B------:R-:W-:-:S05]  /*0690*/  MOV R10, R6 ;  /* 0x00000006000a7202 */ /* 0x000fca0000000f00 */
[----:B------:R-:W2:Y:S01]  /*06a0*/  LDG.E R11, desc[UR6][R10.64] ;  /* 0x000000060a0b7981 */ /* 0x000ea2000c1e1900 */
[----:B------:R-:W-:Y:S01]  /*06b0*/  UIADD3 UR5, UPT, UPT, UR5, 0xc40, URZ ;  /* 0x00000c4005057890 */ /* 0x000fe2000fffe0ff */
[----:B------:R-:W-:Y:S01]  /*06c0*/  IADD3 R6, P6, PT, R6, 0x4, RZ ;  /* 0x0000000406067810 */ /* 0x000fe20007fde0ff */
[----:B------:R-:W-:Y:S02]  /*06d0*/  VIADD R21, R21, 0xc40 ;  /* 0x00000c4015157836 */ /* 0x000fe40000000000 */
[----:B------:R-:W-:Y:S01]  /*06e0*/  UISETP.NE.AND UP0, UPT, UR5, 0x12638, UPT ;  /* 0x000126380500788c */ /* 0x000fe2000bf05270 */
[----:B------:R-:W-:Y:S01]  /*06f0*/  VIADD R7, R7, 0xc40 ;  /* 0x00000c4007077836 */ /* 0x000fe20000000000 */
[----:B------:R-:W-:Y:S01]  /*0700*/  IADD3.X R9, PT, PT, RZ, R9, RZ, P6, !PT ;  /* 0x00000009ff097210 */ /* 0x000fe200037fe4ff */
[----:B--2---:R-:W-:-:S06]  /*0710*/  FFMA R8, R11, R13, R8 ;  /* 0x0000000d0b087223 */ /* 0x004fcc0000000008 */
[----:B------:R-:W-:Y:S05]  /*0720*/  BRA.U UP0, `(.L_x_4) ;  /* 0xfffffff900b07547 */ /* 0x000fea000b83ffff */
[----:B------:R-:W0:Y:S01]  /*0730*/  LDC.64 R6, c[0x0][0x390] ;  /* 0x0000e400ff067b82 */ /* 0x000e220000000a00 */
[----:B------:R-:W-:-:S04]  /*0740*/  IMAD R3, R3, 0xc40, R0 ;  /* 0x00000c4003037824 */ /* 0x000fc800078e0200 */
[----:B------:R-:W-:-:S04]  /*0750*/  IMAD R3, R4, 0x38, R3 ;  /* 0x0000003804037824 */ /* 0x000fc800078e0203 */
[----:B------:R-:W-:-:S04]  /*0760*/  VIADD R3, R3, 0x38 ;  /* 0x0000003803037836 */ /* 0x000fc80000000000 */
[----:B0-----:R-:W-:-:S05]  /*0770*/  IMAD.WIDE R2, R3, 0x4, R6 ;  /* 0x0000000403027825 */ /* 0x001fca00078e0206 */
[----:B------:R-:W-:Y:S01]  /*0780*/  STG.E desc[UR6][R2.64], R8 ;  /* 0x0000000802007986 */ /* 0x000fe2000c101906 */
[----:B------:R-:W-:Y:S05]  /*0790*/  EXIT ;  /* 0x000000000000794d */ /* 0x000fea0003800000 */
        .weak           $__internal_0_$__cuda_sm3x_div_rn_noftz_f32_slowpath
        .type           $__internal_0_$__cuda_sm3x_div_rn_noftz_f32_slowpath,@function
        .size           $__internal_0_$__cuda_sm3x_div_rn_noftz_f32_slowpath,(.L_x_18 - $__internal_0_$__cuda_sm3x_div_rn_noftz_f32_slowpath)
$__internal_0_$__cuda_sm3x_div_rn_noftz_f32_slowpath:
[--C-:B------:R-:W-:Y:S01]  /*07a0*/  SHF.R.U32.HI R11, RZ, 0x17, R10.reuse ;  /* 0x00000017ff0b7819 */ /* 0x100fe2000001160a */
[----:B------:R-:W-:Y:S04]  /*07b0*/  BSSY.RECONVERGENT B0, `(.L_x_5) ;  /* 0x0000060000007945 */ /* 0x000fe80003800200 */
[----:B------:R-:W-:Y:S01]  /*07c0*/  BSSY.RELIABLE B2, `(.L_x_6) ;  /* 0x000001c000027945 */ /* 0x000fe20003800100 */
[----:B------:R-:W-:Y:S01]  /*07d0*/  LOP3.LUT R16, R11, 0xff, RZ, 0xc0, !PT ;  /* 0x000000ff0b107812 */ /* 0x000fe200078ec0ff */
[----:B------:R-:W-:-:S04]  /*07e0*/  IMAD.MOV.U32 R11, RZ, RZ, R10 ;  /* 0x000000ffff0b7224 */ /* 0x000fc800078e000a */
[----:B------:R-:W-:-:S05]  /*07f0*/  VIADD R15, R16, 0xffffffff ;  /* 0xffffffff100f7836 */ /* 0x000fca0000000000 */
[----:B------:R-:W-:-:S13]  /*0800*/  ISETP.GT.U32.OR P6, PT, R15, 0xfd, !PT ;  /* 0x000000fd0f00780c */ /* 0x000fda0007fc4470 */
[----:B------:R-:W-:Y:S01]  /*0810*/  @!P6 MOV R13, RZ ;  /* 0x000000ff000de202 */ /* 0x000fe20000000f00 */
[----:B------:R-:W-:Y:S06]  /*0820*/  @!P6 BRA `(.L_x_7) ;  /* 0x000000000054e947 */ /* 0x000fec0003800000 */
[----:B------:R-:W-:-:S13]  /*0830*/  FSETP.GTU.FTZ.AND P6, PT, |R10|, +INF , PT ;  /* 0x7f8000000a00780b */ /* 0x000fda0003fdc200 */
[----:B------:R-:W-:Y:S05]  /*0840*/  @P6 BREAK.RELIABLE B2 ;  /* 0x0000000000026942 */ /* 0x000fea0003800100 */
[----:B------:R-:W-:Y:S05]  /*0850*/  @P6 BRA `(.L_x_8) ;  /* 0x0000000400506947 */ /* 0x000fea0003800000 */
[----:B------:R-:W-:-:S05]  /*0860*/  IMAD.MOV.U32 R14, RZ, RZ, 0x41100000 ;  /* 0x41100000ff0e7424 */ /* 0x000fca00078e00ff */
[----:B------:R-:W-:-:S13]  /*0870*/  LOP3.LUT P6, RZ, R14, 0x7fffffff, R11, 0xc8, !PT ;  /* 0x7fffffff0eff7812 */ /* 0x000fda00078cc80b */
[----:B------:R-:W-:Y:S05]  /*0880*/  @!P6 BREAK.RELIABLE B2 ;  /* 0x000000000002e942 */ /* 0x000fea0003800100 */
[----:B------:R-:W-:Y:S05]  /*0890*/  @!P6 BRA `(.L_x_9) ;  /* 0x000000040038e947 */ /* 0x000fea0003800000 */
[----:B------:R-:W-:-:S13]  /*08a0*/  LOP3.LUT P6, RZ, R11, 0x7fffffff, RZ, 0xc0, !PT ;  /* 0x7fffffff0bff7812 */ /* 0x000fda00078cc0ff */
[----:B------:R-:W-:Y:S05]  /*08b0*/  @!P6 BREAK.RELIABLE B2 ;  /* 0x000000000002e942 */ /* 0x000fea0003800100 */
[----:B------:R-:W-:Y:S05]  /*08c0*/  @!P6 BRA `(.L_x_10) ;  /* 0x000000040024e947 */ /* 0x000fea0003800000 */
[----:B------:R-:W-:Y:S02]  /*08d0*/  P2R R13, PR, RZ, 0x1 ;  /* 0x00000001ff0d7803 */ /* 0x000fe40000000000 */
[----:B------:R-:W-:Y:S02]  /*08e0*/  FSETP.NEU.FTZ.AND P6, PT, |R10|, +INF , PT ;  /* 0x7f8000000a00780b */ /* 0x000fe40003fdd200 */
[----:B------:R-:W-:-:S04]  /*08f0*/  LOP3.LUT P0, RZ, R14, 0x7fffffff, RZ, 0xc0, !PT ;  /* 0x7fffffff0eff7812 */ /* 0x000fc8000780c0ff */
[----:B------:R-:W-:Y:S02]  /*0900*/  PLOP3.LUT P6, PT, P6, P0, PT, 0x2f, 0xf2 ;  /* 0x0000000000f2781c */ /* 0x000fe400037c0577 */
[----:B------:R-:W-:-:S11]  /*0910*/  ISETP.NE.AND P0, PT, R13, RZ, PT ;  /* 0x000000ff0d00720c */ /* 0x000fd60003f05270 */
[----:B------:R-:W-:Y:S05]  /*0920*/  @P6 BREAK.RELIABLE B2 ;  /* 0x0000000000026942 */ /* 0x000fea0003800100 */
[----:B------:R-:W-:Y:S05]  /*0930*/  @P6 BRA `(.L_x_11) ;  /* 0x0000000000fc6947 */ /* 0x000fea0003800000 */
[----:B------:R-:W-:-:S13]  /*0940*/  ISETP.GE.AND P6, PT, R15, RZ, PT ;  /* 0x000000ff0f00720c */ /* 0x000fda0003fc6270 */
[----:B------:R-:W-:Y:S02]  /*0950*/  @P6 IMAD.MOV.U32 R13, RZ, RZ, RZ ;  /* 0x000000ffff0d6224 */ /* 0x000fe400078e00ff */
[----:B------:R-:W-:Y:S01]  /*0960*/  @!P6 FFMA R11, R10, 1.84467440737095516160e+19, RZ ;  /* 0x5f8000000a0be823 */ /* 0x000fe200000000ff */
[----:B------:R-:W-:-:S07]  /*0970*/  @!P6 IMAD.MOV.U32 R13, RZ, RZ, -0x40 ;  /* 0xffffffc0ff0de424 */ /* 0x000fce00078e00ff */
.L_x_7:
[----:B------:R-:W-:Y:S05]  /*0980*/  BSYNC.RELIABLE B2 ;  /* 0x0000000000027941 */ /* 0x000fea0003800100 */
.L_x_6:
[----:B------:R-:W-:Y:S01]  /*0990*/  UMOV UR4, 0x41100000 ;  /* 0x4110000000047882 */ /* 0x000fe20000000000 */
[----:B------:R-:W-:Y:S01]  /*09a0*/  IADD3 R16, PT, PT, R16, -0x7f, RZ ;  /* 0xffffff8110107810 */ /* 0x000fe20007ffe0ff */
[----:B------:R-:W-:Y:S01]  /*09b0*/  UIADD3 UR4, UPT, UPT, UR4, -0x1800000, URZ ;  /* 0xfe80000004047890 */ /* 0x000fe2000fffe0ff */
[----:B------:R-:W-:Y:S02]  /*09c0*/  BSSY.RECONVERGENT B2, `(.L_x_12) ;  /* 0x0000035000027945 */ /* 0x000fe40003800200 */
[----:B------:R-:W-:Y:S01]  /*09d0*/  IADD3 R13, PT, PT, R13, -0x3, R16 ;  /* 0xfffffffd0d0d7810 */ /* 0x000fe20007ffe010 */
[----:B------:R-:W-:Y:S02]  /*09e0*/  IMAD R10, R16, -0x800000, R11 ;  /* 0xff800000100a7824 */ /* 0x000fe400078e020b */
[----:B------:R-:W-:-:S03]  /*09f0*/  FADD.FTZ R15, -RZ, -UR4 ;  /* 0x80000004ff0f7e21 */ /* 0x000fc60008010100 */
[----:B------:R-:W0:Y:S02]  /*0a00*/  MUFU.RCP R14, UR4 ;  /* 0x00000004000e7d08 */ /* 0x000e240008001000 */
[----:B0-----:R-:W-:-:S04]  /*0a10*/  FFMA R17, R14, R15, 1 ;  /* 0x3f8000000e117423 */ /* 0x001fc8000000000f */
[----:B------:R-:W-:-:S04]  /*0a20*/  FFMA R11, R14, R17, R14 ;  /* 0x000000110e0b7223 */ /* 0x000fc8000000000e */
[----:B------:R-:W-:-:S04]  /*0a30*/  FFMA R14, R10, R11, RZ ;  /* 0x0000000b0a0e7223 */ /* 0x000fc800000000ff */
[----:B------:R-:W-:-:S04]  /*0a40*/  FFMA R17, R15, R14, R10 ;  /* 0x0000000e0f117223 */ /* 0x000fc8000000000a */
[----:B------:R-:W-:-:S04]  /*0a50*/  FFMA R14, R11, R17, R14 ;  /* 0x000000110b0e7223 */ /* 0x000fc8000000000e */
[----:B------:R-:W-:-:S04]  /*0a60*/  FFMA R17, R15, R14, R10 ;  /* 0x0000000e0f117223 */ /* 0x000fc8000000000a */
[----:B------:R-:W-:-:S05]  /*0a70*/  FFMA R10, R11, R17, R14 ;  /* 0x000000110b0a7223 */ /* 0x000fca000000000e */
[----:B------:R-:W-:-:S04]  /*0a80*/  SHF.R.U32.HI R15, RZ, 0x17, R10 ;  /* 0x00000017ff0f7819 */ /* 0x000fc8000001160a */
[----:B------:R-:W-:-:S05]  /*0a90*/  LOP3.LUT R15, R15, 0xff, RZ, 0xc0, !PT ;  /* 0x000000ff0f0f7812 */ /* 0x000fca00078ec0ff */
[----:B------:R-:W-:-:S04]  /*0aa0*/  IMAD.IADD R19, R15, 0x1, R13 ;  /* 0x000000010f137824 */ /* 0x000fc800078e020d */
[----:B------:R-:W-:-:S05]  /*0ab0*/  VIADD R15, R19, 0xffffffff ;  /* 0xffffffff130f7836 */ /* 0x000fca0000000000 */
[----:B------:R-:W-:-:S13]  /*0ac0*/  ISETP.GE.U32.AND P6, PT, R15, 0xfe, PT ;  /* 0x000000fe0f00780c */ /* 0x000fda0003fc6070 */
[----:B------:R-:W-:Y:S05]  /*0ad0*/  @!P6 BRA `(.L_x_13) ;  /* 0x000000000088e947 */ /* 0x000fea0003800000 */
[----:B------:R-:W-:-:S13]  /*0ae0*/  ISETP.GT.AND P6, PT, R19, 0xfe, PT ;  /* 0x000000fe1300780c */ /* 0x000fda0003fc4270 */
[----:B------:R-:W-:Y:S05]  /*0af0*/  @P6 BRA `(.L_x_14) ;  /* 0x0000000000746947 */ /* 0x000fea0003800000 */
[----:B------:R-:W-:-:S13]  /*0b00*/  ISETP.GE.AND P6, PT, R19, 0x1, PT ;  /* 0x000000011300780c */ /* 0x000fda0003fc6270 */
[----:B------:R-:W-:Y:S05]  /*0b10*/  @P6 BRA `(.L_x_15) ;  /* 0x00000000007c6947 */ /* 0x000fea0003800000 */
[----:B------:R-:W-:Y:S02]  /*0b20*/  ISETP.GE.AND P6, PT, R19, -0x18, PT ;  /* 0xffffffe81300780c */ /* 0x000fe40003fc6270 */
[----:B------:R-:W-:-:S11]  /*0b30*/  LOP3.LUT R10, R10, 0x80000000, RZ, 0xc0, !PT ;  /* 0x800000000a0a7812 */ /* 0x000fd600078ec0ff */
[----:B------:R-:W-:Y:S05]  /*0b40*/  @!P6 BRA `(.L_x_15) ;  /* 0x000000000070e947 */ /* 0x000fea0003800000 */
[-CC-:B------:R-:W-:Y:S01]  /*0b50*/  FFMA.RZ R13, R11, R17.reuse, R14.reuse ;  /* 0x000000110b0d7223 */ /* 0x180fe2000000c00e */
[C---:B------:R-:W-:Y:S01]  /*0b60*/  ISETP.NE.AND P6, PT, R19.reuse, RZ, PT ;  /* 0x000000ff1300720c */ /* 0x040fe20003fc5270 */
[C---:B------:R-:W-:Y:S01]  /*0b70*/  VIADD R16, R19.reuse, 0x20 ;  /* 0x0000002013107836 */ /* 0x040fe20000000000 */
[----:B------:R-:W-:Y:S02]  /*0b80*/  IADD3 R18, PT, PT, -R19, RZ, RZ ;  /* 0x000000ff13127210 */ /* 0x000fe40007ffe1ff */
[----:B------:R-:W-:Y:S01]  /*0b90*/  LOP3.LUT R15, R13, 0x7fffff, RZ, 0xc0, !PT ;  /* 0x007fffff0d0f7812 */ /* 0x000fe200078ec0ff */
[CCC-:B------:R-:W-:Y:S01]  /*0ba0*/  FFMA.RP R13, R11.reuse, R17.reuse, R14.reuse ;  /* 0x000000110b0d7223 */ /* 0x1c0fe2000000800e */
[----:B------:R-:W-:Y:S01]  /*0bb0*/  FFMA.RM R14, R11, R17, R14 ;  /* 0x000000110b0e7223 */ /* 0x000fe2000000400e */
[----:B------:R-:W-:Y:S02]  /*0bc0*/  SEL R18, R18, RZ, P6 ;  /* 0x000000ff12127207 */ /* 0x000fe40003000000 */
[----:B------:R-:W-:-:S02]  /*0bd0*/  LOP3.LUT R15, R15, 0x800000, RZ, 0xfc, !PT ;  /* 0x008000000f0f7812 */ /* 0x000fc400078efcff */
[----:B------:R-:W-:Y:S02]  /*0be0*/  ISETP.NE.AND P6, PT, R19, RZ, PT ;  /* 0x000000ff1300720c */ /* 0x000fe40003fc5270 */
[----:B------:R-:W-:Y:S02]  /*0bf0*/  SHF.L.U32 R16, R15, R16, RZ ;  /* 0x000000100f107219 */ /* 0x000fe400000006ff */
[----:B------:R-:W-:Y:S02]  /*0c00*/  P2R R20, PR, RZ, 0x1 ;  /* 0x00000001ff147803 */ /* 0x000fe40000000000 */
[----:B------:R-:W-:Y:S02]  /*0c10*/  ISETP.NE.AND P6, PT, R16, RZ, P6 ;  /* 0x000000ff1000720c */ /* 0x000fe400037c5270 */
[----:B------:R-:W-:Y:S02]  /*0c20*/  FSETP.NEU.FTZ.AND P0, PT, R13, R14, PT ;  /* 0x0000000e0d00720b */ /* 0x000fe40003f1d000 */
[----:B------:R-:W-:-:S02]  /*0c30*/  SHF.R.U32.HI R18, RZ, R18, R15 ;  /* 0x00000012ff127219 */ /* 0x000fc4000001160f */
[----:B------:R-:W-:Y:S02]  /*0c40*/  PLOP3.LUT P6, PT, P0, P6, PT, 0xf8, 0x8f ;  /* 0x00000000008f781c */ /* 0x000fe400007cdf70 */
[----:B------:R-:W-:Y:S02]  /*0c50*/  SHF.R.U32.HI R14, RZ, 0x1, R18 ;  /* 0x00000001ff0e7819 */ /* 0x000fe40000011612 */
[----:B------:R-:W-:Y:S02]  /*0c60*/  SEL R11, RZ, 0x1, !P6 ;  /* 0x00000001ff0b7807 */ /* 0x000fe40007000000 */
[----:B------:R-:W-:Y:S02]  /*0c70*/  ISETP.NE.AND P0, PT, R20, RZ, PT ;  /* 0x000000ff1400720c */ /* 0x000fe40003f05270 */
[----:B------:R-:W-:-:S04]  /*0c80*/  LOP3.LUT R11, R11, 0x1, R14, 0xf8, !PT ;  /* 0x000000010b0b7812 */ /* 0x000fc800078ef80e */
[----:B------:R-:W-:-:S05]  /*0c90*/  LOP3.LUT R11, R11, R18, RZ, 0xc0, !PT ;  /* 0x000000120b0b7212 */ /* 0x000fca00078ec0ff */
[----:B------:R-:W-:-:S05]  /*0ca0*/  IMAD.IADD R11, R14, 0x1, R11 ;  /* 0x000000010e0b7824 */ /* 0x000fca00078e020b */
[----:B------:R-:W-:Y:S01]  /*0cb0*/  LOP3.LUT R10, R11, R10, RZ, 0xfc, !PT ;  /* 0x0000000a0b0a7212 */ /* 0x000fe200078efcff */
[----:B------:R-:W-:Y:S06]  /*0cc0*/  BRA `(.L_x_15) ;  /* 0x0000000000107947 */ /* 0x000fec0003800000 */
.L_x_14:
[----:B------:R-:W-:-:S04]  /*0cd0*/  LOP3.LUT R10, R10, 0x80000000, RZ, 0xc0, !PT ;  /* 0x800000000a0a7812 */ /* 0x000fc800078ec0ff */
[----:B------:R-:W-:Y:S01]  /*0ce0*/  LOP3.LUT R10, R10, 0x7f800000, RZ, 0xfc, !PT ;  /* 0x7f8000000a0a7812 */ /* 0x000fe200078efcff */
[----:B------:R-:W-:Y:S06]  /*0cf0*/  BRA `(.L_x_15) ;  /* 0x0000000000047947 */ /* 0x000fec0003800000 */
.L_x_13:
[----:B------:R-:W-:-:S07]  /*0d00*/  LEA R10, R13, R10, 0x17 ;  /* 0x0000000a0d0a7211 */ /* 0x000fce00078eb8ff */
.L_x_15:
[----:B------:R-:W-:Y:S05]  /*0d10*/  BSYNC.RECONVERGENT B2 ;  /* 0x0000000000027941 */ /* 0x000fea0003800200 */
.L_x_12:
[----:B------:R-:W-:Y:S05]  /*0d20*/  BRA `(.L_x_16) ;  /* 0x0000000000207947 */ /* 0x000fea0003800000 */
.L_x_11:
[----:B------:R-:W-:-:S04]  /*0d30*/  LOP3.LUT R10, R14, 0x80000000, R11, 0x48, !PT ;  /* 0x800000000e0a7812 */ /* 0x000fc800078e480b */
[----:B------:R-:W-:Y:S01]  /*0d40*/  LOP3.LUT R10, R10, 0x7f800000, RZ, 0xfc, !PT ;  /* 0x7f8000000a0a7812 */ /* 0x000fe200078efcff */
[----:B------:R-:W-:Y:S06]  /*0d50*/  BRA `(.L_x_16) ;  /* 0x0000000000147947 */ /* 0x000fec0003800000 */
.L_x_10:
[----:B------:R-:W-:Y:S01]  /*0d60*/  LOP3.LUT R10, R14, 0x80000000, R11, 0x48, !PT ;  /* 0x800000000e0a7812 */ /* 0x000fe200078e480b */
[----:B------:R-:W-:Y:S06]  /*0d70*/  BRA `(.L_x_16) ;  /* 0x00000000000c7947 */ /* 0x000fec0003800000 */
.L_x_9:
[----:B------:R-:W0:Y:S01]  /*0d80*/  MUFU.RSQ R10, -QNAN ;  /* 0xffc00000000a7908 */ /* 0x000e220000001400 */
[----:B------:R-:W-:Y:S05]  /*0d90*/  BRA `(.L_x_16) ;  /* 0x0000000000047947 */ /* 0x000fea0003800000 */
.L_x_8:
[----:B------:R-:W-:-:S07]  /*0da0*/  FADD.FTZ R10, R10, 9 ;  /* 0x411000000a0a7421 */ /* 0x000fce0000010000 */
.L_x_16:
[----:B------:R-:W-:Y:S05]  /*0db0*/  BSYNC.RECONVERGENT B0 ;  /* 0x0000000000007941 */ /* 0x000fea0003800200 */
.L_x_5:
[----:B------:R-:W-:-:S04]  /*0dc0*/  IMAD.MOV.U32 R13, RZ, RZ, 0x0 ;  /* 0x00000000ff0d7424 */ /* 0x000fc800078e00ff */
[----:B0-----:R-:W-:Y:S05]  /*0dd0*/  RET.REL.NODEC R12 `(_Z31cu_fused_avgpool_pointwise_convPfS_S_) ;  /* 0xfffffff00c887950 */ /* 0x001fea0003c3ffff */
.L_x_17:
        /* <DEDUP_REMOVED lines=10> */
.L_x_18:


//--------------------- .nv.shared.reserved.0     --------------------------
	.section	.nv.shared.reserved.0,"aw",@nobits
	.weak		__nv_reservedSMEM_offset_0_alias
	.size		__nv_reservedSMEM_offset_0_alias, 0, 64
	.other		__nv_reservedSMEM_offset_0_alias,@"STO_CUDA_RESERVED_SHARED STV_DEFAULT"
__nv_reservedSMEM_offset_0_alias:
	.zero		0
	.zero		64


//--------------------- .nv.constant0._Z33cu_fused_depthwise_pointwise_convPfS_S_S_ --------------------------
	.section	.nv.constant0._Z33cu_fused_depthwise_pointwise_convPfS_S_S_,"a",@progbits
	.sectionflags	@""
	.align	4
.nv.constant0._Z33cu_fused_depthwise_pointwise_convPfS_S_S_:
	.zero		928


//--------------------- .nv.constant0._Z31cu_fused_avgpool_pointwise_convPfS_S_ --------------------------
	.section	.nv.constant0._Z31cu_fused_avgpool_pointwise_convPfS_S_,"a",@progbits
	.sectionflags	@""
	.align	4
.nv.constant0._Z31cu_fused_avgpool_pointwise_convPfS_S_:
	.zero		920


//--------------------- SYMBOLS --------------------------

	.type		.nv.reservedSmem.offset0,@object
	.size		.nv.reservedSmem.offset0,0x4
